// auto-generated by cutlass_sweep.gemm — config: {"arch": "sm_90", "cluster_m": 1, "cluster_n": 1, "dtype": "bf16", "dtype_b": "bf16", "layout": "nt", "stages": 0, "tile_k": 64, "tile_m": 512, "tile_n": 128}
#include "cutlass/cutlass.h"
#include "cutlass/gemm/collective/collective_builder.hpp"
#include "cutlass/gemm/device/gemm_universal_adapter.h"
#include "cutlass/gemm/kernel/gemm_universal.hpp"
#include "cutlass/epilogue/collective/collective_builder.hpp"

using ElemA = cutlass::bfloat16_t;
using ElemB = cutlass::bfloat16_t;
using ElemCD = cutlass::bfloat16_t;
using Acc  = float;
using TileShape    = cute::Shape<cute::_512, cute::_128, cute::_64>;
using ClusterShape = cute::Shape<cute::_1, cute::_1, cute::_1>;

using CollectiveEpilogue = typename cutlass::epilogue::collective::CollectiveBuilder<
    cutlass::arch::Sm90, cutlass::arch::OpClassTensorOp,
    TileShape, ClusterShape,
    cutlass::epilogue::collective::EpilogueTileAuto,
    Acc, Acc,
    ElemCD, cutlass::layout::RowMajor, 128 / cutlass::sizeof_bits<ElemCD>::value,
    ElemCD, cutlass::layout::RowMajor, 128 / cutlass::sizeof_bits<ElemCD>::value,
    cutlass::epilogue::collective::EpilogueScheduleAuto
  >::CollectiveOp;

using CollectiveMainloop = typename cutlass::gemm::collective::CollectiveBuilder<
    cutlass::arch::Sm90, cutlass::arch::OpClassTensorOp,
    ElemA, cutlass::layout::RowMajor, 128 / cutlass::sizeof_bits<ElemA>::value,
    ElemB, cutlass::layout::ColumnMajor, 128 / cutlass::sizeof_bits<ElemB>::value,
    Acc,
    TileShape, ClusterShape,
    cutlass::gemm::collective::StageCountAutoCarveout<static_cast<int>(sizeof(typename CollectiveEpilogue::SharedStorage))>,
    cutlass::gemm::collective::KernelScheduleAuto
  >::CollectiveOp;

using GemmKernel = cutlass::gemm::kernel::GemmUniversal<
    cute::Shape<int,int,int,int>,
    CollectiveMainloop,
    CollectiveEpilogue
>;
using Gemm = cutlass::gemm::device::GemmUniversalAdapter<GemmKernel>;

// Force the device kernel symbol into the cubin without needing a host main.
auto* _anchor = &cutlass::device_kernel<GemmKernel>;


// ===== COMPILED SASS (sm_90a) =====

	.target	sm_90a

	.elftype	@"ET_EXEC"


//--------------------- .note.nv.tkinfo           --------------------------
	.section	.note.nv.tkinfo,"",@"SHT_NOTE"
	.sectionflags	@"SHF_NOTE_NV_TKINFO"
	.tkinfo
        /*0018*/ 	.word	0x00000002
        /*0030*/ 	.string	""
        /*0030*/ 	.string	"ptxas"
        /*0030*/ 	.string	"Cuda compilation tools, release 13.0, V13.0.88"
        /*0030*/ 	.string	"Build cuda_13.0.r13.0/compiler.36424714_0"
        /*0030*/ 	.string	"-arch sm_90a -m 64 "



//--------------------- .note.nv.cuinfo           --------------------------
	.section	.note.nv.cuinfo,"",@"SHT_NOTE"
	.sectionflags	@"SHF_NOTE_NV_CUINFO"
        /*0018*/ 	.short	0x0002
        /*001a*/ 	.short	0x005a
        /*001c*/ 	.short	0x0082
	.zero		2


//--------------------- .nv.info                  --------------------------
	.section	.nv.info,"",@"SHT_CUDA_INFO"
	.align	4


	//----- nvinfo : EIATTR_REGCOUNT
	.align		4
        /*0000*/ 	.byte	0x04, 0x2f
        /*0002*/ 	.short	(.L_15 - .L_14)
	.align		4
.L_14:
        /*0004*/ 	.word	index@(_ZN7cutlass13device_kernelINS_4gemm6kernel13GemmUniversalIN4cute5tupleIJiiiiEEENS1_10collective13CollectiveMmaINS1_34MainloopSm90TmaGmmaWarpSpecializedILi2ENS5_IJNS4_1CILi1EEESB_SB_EEENS1_35KernelTmaWarpSpecializedCooperativeEEENS5_IJNSA_ILi512EEENSA_ILi128EEENSA_ILi64EEEEEENS_10bfloat16_tENS5_IJlSB_lEEESJ_SK_NS4_8TiledMMAINS4_8MMA_AtomIJNS4_4SM904GMMA28MMA_64x128x16_F32BF16BF16_SSILNSO_5MajorE0ELSQ_0ELNSO_7ScaleInE1ELSR_1EEEEEENS4_6LayoutINS5_IJNSA_ILi2EEESB_SB_EEENS5_IJSB_NSA_ILi0EEESX_EEEEENS5_IJNS4_10UnderscoreES10_S10_EEEEENS4_13SM90_TMA_LOADENS4_14ComposedLayoutINS4_7SwizzleILi3ELi4ELi3EEENS4_18smem_ptr_flag_bitsILi16EEENSU_INS5_IJNSA_ILi8EEESH_EEENS5_IJSH_SB_EEEEEEEvNS4_8identityES13_S1D_vS1E_EENS_8epilogue10collective6detail29Sm90TmaWarpSpecializedAdapterINS1H_15DefaultEpilogueISJ_SK_SK_NS1G_6thread17LinearCombinationISJ_Li1EffLNS1L_9ScaleType4KindE0ELNS_15FloatRoundStyleE2ESJ_EENS1_15EpilogueDefaultEEEEEvvEEEEvNT_6ParamsE)
        /*0008*/ 	.word	0x000000a8


	//----- nvinfo : EIATTR_FRAME_SIZE
	.align		4
.L_15:
        /*000c*/ 	.byte	0x04, 0x11
        /*000e*/ 	.short	(.L_17 - .L_16)
	.align		4
.L_16:
        /*0010*/ 	.word	index@(_ZN7cutlass13device_kernelINS_4gemm6kernel13GemmUniversalIN4cute5tupleIJiiiiEEENS1_10collective13CollectiveMmaINS1_34MainloopSm90TmaGmmaWarpSpecializedILi2ENS5_IJNS4_1CILi1EEESB_SB_EEENS1_35KernelTmaWarpSpecializedCooperativeEEENS5_IJNSA_ILi512EEENSA_ILi128EEENSA_ILi64EEEEEENS_10bfloat16_tENS5_IJlSB_lEEESJ_SK_NS4_8TiledMMAINS4_8MMA_AtomIJNS4_4SM904GMMA28MMA_64x128x16_F32BF16BF16_SSILNSO_5MajorE0ELSQ_0ELNSO_7ScaleInE1ELSR_1EEEEEENS4_6LayoutINS5_IJNSA_ILi2EEESB_SB_EEENS5_IJSB_NSA_ILi0EEESX_EEEEENS5_IJNS4_10UnderscoreES10_S10_EEEEENS4_13SM90_TMA_LOADENS4_14ComposedLayoutINS4_7SwizzleILi3ELi4ELi3EEENS4_18smem_ptr_flag_bitsILi16EEENSU_INS5_IJNSA_ILi8EEESH_EEENS5_IJSH_SB_EEEEEEEvNS4_8identityES13_S1D_vS1E_EENS_8epilogue10collective6detail29Sm90TmaWarpSpecializedAdapterINS1H_15DefaultEpilogueISJ_SK_SK_NS1G_6thread17LinearCombinationISJ_Li1EffLNS1L_9ScaleType4KindE0ELNS_15FloatRoundStyleE2ESJ_EENS1_15EpilogueDefaultEEEEEvvEEEEvNT_6ParamsE)
        /*0014*/ 	.word	0x00000478


	//----- nvinfo : EIATTR_MIN_STACK_SIZE
	.align		4
.L_17:
        /*0018*/ 	.byte	0x04, 0x12
        /*001a*/ 	.short	(.L_19 - .L_18)
	.align		4
.L_18:
        /*001c*/ 	.word	index@(_ZN7cutlass13device_kernelINS_4gemm6kernel13GemmUniversalIN4cute5tupleIJiiiiEEENS1_10collective13CollectiveMmaINS1_34MainloopSm90TmaGmmaWarpSpecializedILi2ENS5_IJNS4_1CILi1EEESB_SB_EEENS1_35KernelTmaWarpSpecializedCooperativeEEENS5_IJNSA_ILi512EEENSA_ILi128EEENSA_ILi64EEEEEENS_10bfloat16_tENS5_IJlSB_lEEESJ_SK_NS4_8TiledMMAINS4_8MMA_AtomIJNS4_4SM904GMMA28MMA_64x128x16_F32BF16BF16_SSILNSO_5MajorE0ELSQ_0ELNSO_7ScaleInE1ELSR_1EEEEEENS4_6LayoutINS5_IJNSA_ILi2EEESB_SB_EEENS5_IJSB_NSA_ILi0EEESX_EEEEENS5_IJNS4_10UnderscoreES10_S10_EEEEENS4_13SM90_TMA_LOADENS4_14ComposedLayoutINS4_7SwizzleILi3ELi4ELi3EEENS4_18smem_ptr_flag_bitsILi16EEENSU_INS5_IJNSA_ILi8EEESH_EEENS5_IJSH_SB_EEEEEEEvNS4_8identityES13_S1D_vS1E_EENS_8epilogue10collective6detail29Sm90TmaWarpSpecializedAdapterINS1H_15DefaultEpilogueISJ_SK_SK_NS1G_6thread17LinearCombinationISJ_Li1EffLNS1L_9ScaleType4KindE0ELNS_15FloatRoundStyleE2ESJ_EENS1_15EpilogueDefaultEEEEEvvEEEEvNT_6ParamsE)
        /*0020*/ 	.word	0x00000478
.L_19:


//--------------------- .nv.compat                --------------------------
	.section	.nv.compat,"",@"SHT_CUDA_COMPAT_INFO"
	.align	4
        /*0000*/ 	.byte	0x02, 0x09, 0x01, 0x00, 0x02, 0x02, 0x04, 0x00, 0x02, 0x05, 0x05, 0x00, 0x03, 0x07, 0x01, 0x01
        /*0010*/ 	.byte	0x02, 0x03, 0x01, 0x00, 0x02, 0x06, 0x01, 0x00, 0x04, 0x0b, 0x08, 0x00, 0x00, 0x00, 0x00, 0x00
        /*0020*/ 	.byte	0x00, 0x00, 0x00, 0x00


//--------------------- .nv.info._ZN7cutlass13device_kernelINS_4gemm6kernel13GemmUniversalIN4cute5tupleIJiiiiEEENS1_10collective13CollectiveMmaINS1_34MainloopSm90TmaGmmaWarpSpecializedILi2ENS5_IJNS4_1CILi1EEESB_SB_EEENS1_35KernelTmaWarpSpecializedCooperativeEEENS5_IJNSA_ILi512EEENSA_ILi128EEENSA_ILi64EEEEEENS_10bfloat16_tENS5_IJlSB_lEEESJ_SK_NS4_8TiledMMAINS4_8MMA_AtomIJNS4_4SM904GMMA28MMA_64x128x16_F32BF16BF16_SSILNSO_5MajorE0ELSQ_0ELNSO_7ScaleInE1ELSR_1EEEEEENS4_6LayoutINS5_IJNSA_ILi2EEESB_SB_EEENS5_IJSB_NSA_ILi0EEESX_EEEEENS5_IJNS4_10UnderscoreES10_S10_EEEEENS4_13SM90_TMA_LOADENS4_14ComposedLayoutINS4_7SwizzleILi3ELi4ELi3EEENS4_18smem_ptr_flag_bitsILi16EEENSU_INS5_IJNSA_ILi8EEESH_EEENS5_IJSH_SB_EEEEEEEvNS4_8identityES13_S1D_vS1E_EENS_8epilogue10collective6detail29Sm90TmaWarpSpecializedAdapterINS1H_15DefaultEpilogueISJ_SK_SK_NS1G_6thread17LinearCombinationISJ_Li1EffLNS1L_9ScaleType4KindE0ELNS_15FloatRoundStyleE2ESJ_EENS1_15EpilogueDefaultEEEEEvvEEEEvNT_6ParamsE --------------------------
	.section	.nv.info._ZN7cutlass13device_kernelINS_4gemm6kernel13GemmUniversalIN4cute5tupleIJiiiiEEENS1_10collective13CollectiveMmaINS1_34MainloopSm90TmaGmmaWarpSpecializedILi2ENS5_IJNS4_1CILi1EEESB_SB_EEENS1_35KernelTmaWarpSpecializedCooperativeEEENS5_IJNSA_ILi512EEENSA_ILi128EEENSA_ILi64EEEEEENS_10bfloat16_tENS5_IJlSB_lEEESJ_SK_NS4_8TiledMMAINS4_8MMA_AtomIJNS4_4SM904GMMA28MMA_64x128x16_F32BF16BF16_SSILNSO_5MajorE0ELSQ_0ELNSO_7ScaleInE1ELSR_1EEEEEENS4_6LayoutINS5_IJNSA_ILi2EEESB_SB_EEENS5_IJSB_NSA_ILi0EEESX_EEEEENS5_IJNS4_10UnderscoreES10_S10_EEEEENS4_13SM90_TMA_LOADENS4_14ComposedLayoutINS4_7SwizzleILi3ELi4ELi3EEENS4_18smem_ptr_flag_bitsILi16EEENSU_INS5_IJNSA_ILi8EEESH_EEENS5_IJSH_SB_EEEEEEEvNS4_8identityES13_S1D_vS1E_EENS_8epilogue10collective6detail29Sm90TmaWarpSpecializedAdapterINS1H_15DefaultEpilogueISJ_SK_SK_NS1G_6thread17LinearCombinationISJ_Li1EffLNS1L_9ScaleType4KindE0ELNS_15FloatRoundStyleE2ESJ_EENS1_15EpilogueDefaultEEEEEvvEEEEvNT_6ParamsE,"",@"SHT_CUDA_INFO"
	.sectionflags	@""
	.align	4


	//----- nvinfo : EIATTR_CUDA_API_VERSION
	.align		4
        /*0000*/ 	.byte	0x04, 0x37
        /*0002*/ 	.short	(.L_21 - .L_20)
.L_20:
        /*0004*/ 	.word	0x00000082


	//----- nvinfo : EIATTR_KPARAM_INFO
	.align		4
.L_21:
        /*0008*/ 	.byte	0x04, 0x17
        /*000a*/ 	.short	(.L_23 - .L_22)
.L_22:
        /*000c*/ 	.word	0x00000000
        /*0010*/ 	.short	0x0000
        /*0012*/ 	.short	0x0070
        /*0014*/ 	.byte	0x00, 0xf0, 0x01, 0x10


	//----- nvinfo : EIATTR_SPARSE_MMA_MASK
	.align		4
.L_23:
        /*0018*/ 	.byte	0x03, 0x50
        /*001a*/ 	.short	0x0000


	//----- nvinfo : EIATTR_MAXREG_COUNT
	.align		4
        /*001c*/ 	.byte	0x03, 0x1b
        /*001e*/ 	.short	0x00a8


	//----- nvinfo : EIATTR_NUM_BARRIERS
	.align		4
        /*0020*/ 	.byte	0x02, 0x4c
        /*0022*/ 	.byte	0x01
	.zero		1


	//----- nvinfo : EIATTR_EXTERNS
	.align		4
        /*0024*/ 	.byte	0x04, 0x0f
        /*0026*/ 	.short	(.L_25 - .L_24)


	//   ....[0]....
	.align		4
.L_24:
        /*0028*/ 	.word	index@(__assertfail)


	//----- nvinfo : EIATTR_ANNOTATIONS
	.align		4
.L_25:
        /*002c*/ 	.byte	0x04, 0x55
        /*002e*/ 	.short	(.L_27 - .L_26)


	//   ....[0]....
.L_26:
        /*0030*/ 	.word	0x00000001
        /*0034*/ 	.byte	0x60, 0x06, 0x00, 0x00, 0x01, 0x00, 0x00, 0x00, 0x80, 0x06, 0x00, 0x00, 0x01, 0x00, 0x00, 0x00
        /* <DEDUP_REMOVED lines=425> */
        /*1ad4*/ 	.byte	0x90, 0x86, 0x01, 0x00, 0x01, 0x00, 0x00, 0x00, 0xb0, 0x86, 0x01, 0x00


	//----- nvinfo : EIATTR_MERCURY_ISA_VERSION
	.align		4
.L_27:
        /*1ae0*/ 	.byte	0x03, 0x5f
        /*1ae2*/ 	.short	0x0101


	//----- nvinfo : EIATTR_INT_WARP_WIDE_INSTR_OFFSETS
	.align		4
        /*1ae4*/ 	.byte	0x04, 0x31
        /*1ae6*/ 	.short	(.L_29 - .L_28)


	//   ....[0]....
.L_28:
        /*1ae8*/ 	.word	0x000004c0


	//   ....[1]....
        /*1aec*/ 	.word	0x000004d0


	//   ....[2]....
        /*1af0*/ 	.word	0x00000560


	//----- nvinfo : EIATTR_COOP_GROUP_MASK_REGIDS
	.align		4
.L_29:
        /*1af4*/ 	.byte	0x04, 0x29
        /*1af6*/ 	.short	(.L_31 - .L_30)


	//   ....[0]....
.L_30:
        /*1af8*/ 	.word	0xffffffff


	//   ....[1]....
        /*1afc*/ 	.word	0xffffffff


	//   ....[2]....
        /*1b00*/ 	.word	0xffffffff


	//   ....[3]....
        /*1b04*/ 	.word	0xffffffff


	//   ....[4]....
        /*1b08*/ 	.word	0xffffffff


	//----- nvinfo : EIATTR_COOP_GROUP_INSTR_OFFSETS
	.align		4
.L_31:
        /*1b0c*/ 	.byte	0x04, 0x28
        /*1b0e*/ 	.short	(.L_33 - .L_32)


	//   ....[0]....
.L_32:
        /*1b10*/ 	.word	0x00000070


	//   ....[1]....
        /*1b14*/ 	.word	0x00000080


	//   ....[2]....
        /*1b18*/ 	.word	0x000001a0


	//   ....[3]....
        /*1b1c*/ 	.word	0x00000370


	//   ....[4]....
        /*1b20*/ 	.word	0x00001130


	//----- nvinfo : EIATTR_REG_RECONFIG
	.align		4
.L_33:
        /*1b24*/ 	.byte	0x01, 0x54
	.zero		2


	//----- nvinfo : EIATTR_SYSCALL_OFFSETS
	.align		4
        /*1b28*/ 	.byte	0x04, 0x46
        /*1b2a*/ 	.short	(.L_35 - .L_34)


	//   ....[0]....
.L_34:
        /*1b2c*/ 	.word	0x000012e0


	//----- nvinfo : EIATTR_MBARRIER_INSTR_OFFSETS
	.align		4
.L_35:
        /*1b30*/ 	.byte	0x04, 0x39
        /*1b32*/ 	.short	(.L_37 - .L_36)


	//   ....[0]....
.L_36:
        /*1b34*/ 	.word	0x00000320
        /*1b38*/ 	.word	0x000000ff
        /*1b3c*/ 	.word	0x00000000
        /*1b40*/ 	.short	0x0100
        /*1b42*/ 	.byte	0x08
	.zero		1


	//   ....[1]....
        /*1b44*/ 	.word	0x00000330
        /*1b48*/ 	.word	0x000000ff
        /*1b4c*/ 	.word	0x00000010
        /*1b50*/ 	.short	0x0100
        /*1b52*/ 	.byte	0x08
	.zero		1


	//   ....[2]....
        /*1b54*/ 	.word	0x00000340
        /*1b58*/ 	.word	0x000000ff
        /*1b5c*/ 	.word	0x00000008
        /*1b60*/ 	.short	0x0100
        /*1b62*/ 	.byte	0x08
	.zero		1


	//   ....[3]....
        /*1b64*/ 	.word	0x00000350
        /*1b68*/ 	.word	0x000000ff
        /*1b6c*/ 	.word	0x00000018
        /*1b70*/ 	.short	0x0100
        /*1b72*/ 	.byte	0x08
	.zero		1


	//   ....[4]....
        /*1b74*/ 	.word	0x000005e0
        /*1b78*/ 	.word	0x000000ff
        /*1b7c*/ 	.word	0x00000030
        /*1b80*/ 	.short	0x0100
        /*1b82*/ 	.byte	0x10
	.zero		1


	//   ....[5]....
        /*1b84*/ 	.word	0x00000670
        /*1b88*/ 	.word	0x000000ff
        /*1b8c*/ 	.word	0x00000038
        /*1b90*/ 	.short	0x0100
        /*1b92*/ 	.byte	0x10
	.zero		1


	//   ....[6]....
        /*1b94*/ 	.word	0x00001380
        /*1b98*/ 	.word	0x00000003
        /*1b9c*/ 	.word	0x00000000
        /*1ba0*/ 	.short	0x010a
        /*1ba2*/ 	.byte	0x3f
	.zero		1


	//   ....[7]....
        /*1ba4*/ 	.word	0x000013c0
        /*1ba8*/ 	.word	0x00000003
        /*1bac*/ 	.word	0x00000000
        /*1bb0*/ 	.short	0x010a
        /*1bb2*/ 	.byte	0x3f
	.zero		1


	//   ....[8]....
        /*1bb4*/ 	.word	0x00003ac0
        /*1bb8*/ 	.word	0x000000ff
        /*1bbc*/ 	.word	0x00000000
        /*1bc0*/ 	.short	0x010a
        /*1bc2*/ 	.byte	0x09
	.zero		1


	//   ....[9]....
        /*1bc4*/ 	.word	0x00003b00
        /*1bc8*/ 	.word	0x000000ff
        /*1bcc*/ 	.word	0x00000000
        /*1bd0*/ 	.short	0x010a
        /*1bd2*/ 	.byte	0x09
	.zero		1


	//   ....[10]....
        /*1bd4*/ 	.word	0x000065e0
        /*1bd8*/ 	.word	0x000000ff
        /*1bdc*/ 	.word	0x00000000
        /*1be0*/ 	.short	0x0101
        /*1be2*/ 	.byte	0x08
	.zero		1


	//   ....[11]....
        /*1be4*/ 	.word	0x000067d0
        /*1be8*/ 	.word	0x000000ff
        /*1bec*/ 	.word	0x00000000
        /*1bf0*/ 	.short	0x0101
        /*1bf2*/ 	.byte	0x04
	.zero		1


	//   ....[12]....
        /*1bf4*/ 	.word	0x00018240
        /*1bf8*/ 	.word	0x0000000e
        /*1bfc*/ 	.word	0x00000010
        /*1c00*/ 	.short	0x010a
        /*1c02*/ 	.byte	0x3f
	.zero		1


	//   ....[13]....
        /*1c04*/ 	.word	0x00018620
        /*1c08*/ 	.word	0x00000002
        /*1c0c*/ 	.word	0x00000038
        /*1c10*/ 	.short	0x0101
        /*1c12*/ 	.byte	0x3f
	.zero		1


	//   ....[14]....
        /*1c14*/ 	.word	0x00018db0
        /*1c18*/ 	.word	0x00000005
        /*1c1c*/ 	.word	0x00000000
        /*1c20*/ 	.short	0x010a
        /*1c22*/ 	.byte	0x3f
	.zero		1


	//   ....[15]....
        /*1c24*/ 	.word	0x00018e40
        /*1c28*/ 	.word	0x00000003
        /*1c2c*/ 	.word	0x00000000
        /*1c30*/ 	.short	0x010a
        /*1c32*/ 	.byte	0x3f
	.zero		1


	//   ....[16]....
        /*1c34*/ 	.word	0x00018ea0
        /*1c38*/ 	.word	0x00000003
        /*1c3c*/ 	.word	0x00000000
        /*1c40*/ 	.short	0x010a
        /*1c42*/ 	.byte	0x3f
	.zero		1


	//   ....[17]....
        /*1c44*/ 	.word	0x00018f00
        /*1c48*/ 	.word	0x00000005
        /*1c4c*/ 	.word	0x00000000
        /*1c50*/ 	.short	0x010a
        /*1c52*/ 	.byte	0x3f
	.zero		1


	//   ....[18]....
        /*1c54*/ 	.word	0x00018fd0
        /*1c58*/ 	.word	0x0000000e
        /*1c5c*/ 	.word	0x00000010
        /*1c60*/ 	.short	0x010a
        /*1c62*/ 	.byte	0x3f
	.zero		1


	//   ....[19]....
        /*1c64*/ 	.word	0x000190a0
        /*1c68*/ 	.word	0x00000005
        /*1c6c*/ 	.word	0x00000000
        /*1c70*/ 	.short	0x010a
        /*1c72*/ 	.byte	0x3f
	.zero		1


	//----- nvinfo : EIATTR_NUM_MBARRIERS
	.align		4
.L_37:
        /*1c74*/ 	.byte	0x03, 0x38
        /*1c76*/ 	.short	0x0006


	//----- nvinfo : EIATTR_EXIT_INSTR_OFFSETS
	.align		4
        /*1c78*/ 	.byte	0x04, 0x1c
        /*1c7a*/ 	.short	(.L_39 - .L_38)


	//   ....[0]....
.L_38:
        /*1c7c*/ 	.word	0x000006e0


	//   ....[1]....
        /*1c80*/ 	.word	0x00001050


	//   ....[2]....
        /*1c84*/ 	.word	0x000177c0


	//   ....[3]....
        /*1c88*/ 	.word	0x00017ed0


	//   ....[4]....
        /*1c8c*/ 	.word	0x00018e90


	//----- nvinfo : EIATTR_MAX_THREADS
	.align		4
.L_39:
        /*1c90*/ 	.byte	0x04, 0x05
        /*1c92*/ 	.short	(.L_41 - .L_40)
.L_40:
        /*1c94*/ 	.word	0x00000180
        /*1c98*/ 	.word	0x00000001
        /*1c9c*/ 	.word	0x00000001


	//----- nvinfo : EIATTR_CRS_STACK_SIZE
	.align		4
.L_41:
        /*1ca0*/ 	.byte	0x04, 0x1e
        /*1ca2*/ 	.short	(.L_43 - .L_42)
.L_42:
        /*1ca4*/ 	.word	0x00000000


	//----- nvinfo : EIATTR_CBANK_PARAM_SIZE
	.align		4
.L_43:
        /*1ca8*/ 	.byte	0x03, 0x19
        /*1caa*/ 	.short	0x0470


	//----- nvinfo : EIATTR_PARAM_CBANK
	.align		4
        /*1cac*/ 	.byte	0x04, 0x0a
        /*1cae*/ 	.short	(.L_45 - .L_44)
	.align		4
.L_44:
        /*1cb0*/ 	.word	index@(.nv.constant0._ZN7cutlass13device_kernelINS_4gemm6kernel13GemmUniversalIN4cute5tupleIJiiiiEEENS1_10collective13CollectiveMmaINS1_34MainloopSm90TmaGmmaWarpSpecializedILi2ENS5_IJNS4_1CILi1EEESB_SB_EEENS1_35KernelTmaWarpSpecializedCooperativeEEENS5_IJNSA_ILi512EEENSA_ILi128EEENSA_ILi64EEEEEENS_10bfloat16_tENS5_IJlSB_lEEESJ_SK_NS4_8TiledMMAINS4_8MMA_AtomIJNS4_4SM904GMMA28MMA_64x128x16_F32BF16BF16_SSILNSO_5MajorE0ELSQ_0ELNSO_7ScaleInE1ELSR_1EEEEEENS4_6LayoutINS5_IJNSA_ILi2EEESB_SB_EEENS5_IJSB_NSA_ILi0EEESX_EEEEENS5_IJNS4_10UnderscoreES10_S10_EEEEENS4_13SM90_TMA_LOADENS4_14ComposedLayoutINS4_7SwizzleILi3ELi4ELi3EEENS4_18smem_ptr_flag_bitsILi16EEENSU_INS5_IJNSA_ILi8EEESH_EEENS5_IJSH_SB_EEEEEEEvNS4_8identityES13_S1D_vS1E_EENS_8epilogue10collective6detail29Sm90TmaWarpSpecializedAdapterINS1H_15DefaultEpilogueISJ_SK_SK_NS1G_6thread17LinearCombinationISJ_Li1EffLNS1L_9ScaleType4KindE0ELNS_15FloatRoundStyleE2ESJ_EENS1_15EpilogueDefaultEEEEEvvEEEEvNT_6ParamsE)
        /*1cb4*/ 	.short	0x0210
        /*1cb6*/ 	.short	0x0470


	//----- nvinfo : EIATTR_SW_WAR
	.align		4
.L_45:
        /*1cb8*/ 	.byte	0x04, 0x36
        /*1cba*/ 	.short	(.L_47 - .L_46)
.L_46:
        /*1cbc*/ 	.word	0x00000008
.L_47:


//--------------------- .nv.callgraph             --------------------------
	.section	.nv.callgraph,"",@"SHT_CUDA_CALLGRAPH"
	.align	4
	.sectionentsize	8
	.align		4
        /*0000*/ 	.word	0x00000000
	.align		4
        /*0004*/ 	.word	0xffffffff
	.align		4
        /*0008*/ 	.word	index@(_ZN7cutlass13device_kernelINS_4gemm6kernel13GemmUniversalIN4cute5tupleIJiiiiEEENS1_10collective13CollectiveMmaINS1_34MainloopSm90TmaGmmaWarpSpecializedILi2ENS5_IJNS4_1CILi1EEESB_SB_EEENS1_35KernelTmaWarpSpecializedCooperativeEEENS5_IJNSA_ILi512EEENSA_ILi128EEENSA_ILi64EEEEEENS_10bfloat16_tENS5_IJlSB_lEEESJ_SK_NS4_8TiledMMAINS4_8MMA_AtomIJNS4_4SM904GMMA28MMA_64x128x16_F32BF16BF16_SSILNSO_5MajorE0ELSQ_0ELNSO_7ScaleInE1ELSR_1EEEEEENS4_6LayoutINS5_IJNSA_ILi2EEESB_SB_EEENS5_IJSB_NSA_ILi0EEESX_EEEEENS5_IJNS4_10UnderscoreES10_S10_EEEEENS4_13SM90_TMA_LOADENS4_14ComposedLayoutINS4_7SwizzleILi3ELi4ELi3EEENS4_18smem_ptr_flag_bitsILi16EEENSU_INS5_IJNSA_ILi8EEESH_EEENS5_IJSH_SB_EEEEEEEvNS4_8identityES13_S1D_vS1E_EENS_8epilogue10collective6detail29Sm90TmaWarpSpecializedAdapterINS1H_15DefaultEpilogueISJ_SK_SK_NS1G_6thread17LinearCombinationISJ_Li1EffLNS1L_9ScaleType4KindE0ELNS_15FloatRoundStyleE2ESJ_EENS1_15EpilogueDefaultEEEEEvvEEEEvNT_6ParamsE)
	.align		4
        /*000c*/ 	.word	index@(__assertfail)
	.align		4
        /*0010*/ 	.word	0x00000000
	.align		4
        /*0014*/ 	.word	0xfffffffe
	.align		4
        /*0018*/ 	.word	0x00000000
	.align		4
        /*001c*/ 	.word	0xfffffffd
	.align		4
        /*0020*/ 	.word	0x00000000
	.align		4
        /*0024*/ 	.word	0xfffffffc


//--------------------- .nv.constant4             --------------------------
	.section	.nv.constant4,"a",@progbits
	.align	8
	.align		8
.nv.constant4:
        /*0000*/ 	.dword	__assertfail
	.align		8
        /*0008*/ 	.dword	__unnamed_1
	.align		8
        /*0010*/ 	.dword	_ZN39_INTERNAL_56c8cd5f_4_k_cu_12204f15_37364cuda3std3__45__cpo5beginE
	.align		8
        /*0018*/ 	.dword	_ZN39_INTERNAL_56c8cd5f_4_k_cu_12204f15_37364cuda3std3__45__cpo3endE
	.align		8
        /*0020*/ 	.dword	_ZN39_INTERNAL_56c8cd5f_4_k_cu_12204f15_37364cuda3std3__45__cpo6cbeginE
	.align		8
        /*0028*/ 	.dword	_ZN39_INTERNAL_56c8cd5f_4_k_cu_12204f15_37364cuda3std3__45__cpo4cendE
	.align		8
        /*0030*/ 	.dword	_ZN39_INTERNAL_56c8cd5f_4_k_cu_12204f15_37364cuda3std3__441_GLOBAL__N__56c8cd5f_4_k_cu_12204f15_37366ignoreE
	.align		8
        /*0038*/ 	.dword	_ZN39_INTERNAL_56c8cd5f_4_k_cu_12204f15_37364cuda3std3__419piecewise_constructE
	.align		8
        /*0040*/ 	.dword	_ZN39_INTERNAL_56c8cd5f_4_k_cu_12204f15_37364cuda3std3__48in_placeE
	.align		8
        /*0048*/ 	.dword	_ZN39_INTERNAL_56c8cd5f_4_k_cu_12204f15_37364cuda3std6ranges3__45__cpo4swapE
	.align		8
        /*0050*/ 	.dword	_ZN39_INTERNAL_56c8cd5f_4_k_cu_12204f15_37364cuda3std6ranges3__45__cpo9iter_moveE
	.align		8
        /*0058*/ 	.dword	_ZN39_INTERNAL_56c8cd5f_4_k_cu_12204f15_37364cute7productE
	.align		8
        /*0060*/ 	.dword	_ZN39_INTERNAL_56c8cd5f_4_k_cu_12204f15_37364cute1_E
	.align		8
        /*0068*/ 	.dword	$str$22
	.align		8
        /*0070*/ 	.dword	$str$23


//--------------------- .text._ZN7cutlass13device_kernelINS_4gemm6kernel13GemmUniversalIN4cute5tupleIJiiiiEEENS1_10collective13CollectiveMmaINS1_34MainloopSm90TmaGmmaWarpSpecializedILi2ENS5_IJNS4_1CILi1EEESB_SB_EEENS1_35KernelTmaWarpSpecializedCooperativeEEENS5_IJNSA_ILi512EEENSA_ILi128EEENSA_ILi64EEEEEENS_10bfloat16_tENS5_IJlSB_lEEESJ_SK_NS4_8TiledMMAINS4_8MMA_AtomIJNS4_4SM904GMMA28MMA_64x128x16_F32BF16BF16_SSILNSO_5MajorE0ELSQ_0ELNSO_7ScaleInE1ELSR_1EEEEEENS4_6LayoutINS5_IJNSA_ILi2EEESB_SB_EEENS5_IJSB_NSA_ILi0EEESX_EEEEENS5_IJNS4_10UnderscoreES10_S10_EEEEENS4_13SM90_TMA_LOADENS4_14ComposedLayoutINS4_7SwizzleILi3ELi4ELi3EEENS4_18smem_ptr_flag_bitsILi16EEENSU_INS5_IJNSA_ILi8EEESH_EEENS5_IJSH_SB_EEEEEEEvNS4_8identityES13_S1D_vS1E_EENS_8epilogue10collective6detail29Sm90TmaWarpSpecializedAdapterINS1H_15DefaultEpilogueISJ_SK_SK_NS1G_6thread17LinearCombinationISJ_Li1EffLNS1L_9ScaleType4KindE0ELNS_15FloatRoundStyleE2ESJ_EENS1_15EpilogueDefaultEEEEEvvEEEEvNT_6ParamsE --------------------------
	.section	.text._ZN7cutlass13device_kernelINS_4gemm6kernel13GemmUniversalIN4cute5tupleIJiiiiEEENS1_10collective13CollectiveMmaINS1_34MainloopSm90TmaGmmaWarpSpecializedILi2ENS5_IJNS4_1CILi1EEESB_SB_EEENS1_35KernelTmaWarpSpecializedCooperativeEEENS5_IJNSA_ILi512EEENSA_ILi128EEENSA_ILi64EEEEEENS_10bfloat16_tENS5_IJlSB_lEEESJ_SK_NS4_8TiledMMAINS4_8MMA_AtomIJNS4_4SM904GMMA28MMA_64x128x16_F32BF16BF16_SSILNSO_5MajorE0ELSQ_0ELNSO_7ScaleInE1ELSR_1EEEEEENS4_6LayoutINS5_IJNSA_ILi2EEESB_SB_EEENS5_IJSB_NSA_ILi0EEESX_EEEEENS5_IJNS4_10UnderscoreES10_S10_EEEEENS4_13SM90_TMA_LOADENS4_14ComposedLayoutINS4_7SwizzleILi3ELi4ELi3EEENS4_18smem_ptr_flag_bitsILi16EEENSU_INS5_IJNSA_ILi8EEESH_EEENS5_IJSH_SB_EEEEEEEvNS4_8identityES13_S1D_vS1E_EENS_8epilogue10collective6detail29Sm90TmaWarpSpecializedAdapterINS1H_15DefaultEpilogueISJ_SK_SK_NS1G_6thread17LinearCombinationISJ_Li1EffLNS1L_9ScaleType4KindE0ELNS_15FloatRoundStyleE2ESJ_EENS1_15EpilogueDefaultEEEEEvvEEEEvNT_6ParamsE,"ax",@progbits
	.align	128
.text._ZN7cutlass13device_kernelINS_4gemm6kernel13GemmUniversalIN4cute5tupleIJiiiiEEENS1_10collective13CollectiveMmaINS1_34MainloopSm90TmaGmmaWarpSpecializedILi2ENS5_IJNS4_1CILi1EEESB_SB_EEENS1_35KernelTmaWarpSpecializedCooperativeEEENS5_IJNSA_ILi512EEENSA_ILi128EEENSA_ILi64EEEEEENS_10bfloat16_tENS5_IJlSB_lEEESJ_SK_NS4_8TiledMMAINS4_8MMA_AtomIJNS4_4SM904GMMA28MMA_64x128x16_F32BF16BF16_SSILNSO_5MajorE0ELSQ_0ELNSO_7ScaleInE1ELSR_1EEEEEENS4_6LayoutINS5_IJNSA_ILi2EEESB_SB_EEENS5_IJSB_NSA_ILi0EEESX_EEEEENS5_IJNS4_10UnderscoreES10_S10_EEEEENS4_13SM90_TMA_LOADENS4_14ComposedLayoutINS4_7SwizzleILi3ELi4ELi3EEENS4_18smem_ptr_flag_bitsILi16EEENSU_INS5_IJNSA_ILi8EEESH_EEENS5_IJSH_SB_EEEEEEEvNS4_8identityES13_S1D_vS1E_EENS_8epilogue10collective6detail29Sm90TmaWarpSpecializedAdapterINS1H_15DefaultEpilogueISJ_SK_SK_NS1G_6thread17LinearCombinationISJ_Li1EffLNS1L_9ScaleType4KindE0ELNS_15FloatRoundStyleE2ESJ_EENS1_15EpilogueDefaultEEEEEvvEEEEvNT_6ParamsE:
        .type           _ZN7cutlass13device_kernelINS_4gemm6kernel13GemmUniversalIN4cute5tupleIJiiiiEEENS1_10collective13CollectiveMmaINS1_34MainloopSm90TmaGmmaWarpSpecializedILi2ENS5_IJNS4_1CILi1EEESB_SB_EEENS1_35KernelTmaWarpSpecializedCooperativeEEENS5_IJNSA_ILi512EEENSA_ILi128EEENSA_ILi64EEEEEENS_10bfloat16_tENS5_IJlSB_lEEESJ_SK_NS4_8TiledMMAINS4_8MMA_AtomIJNS4_4SM904GMMA28MMA_64x128x16_F32BF16BF16_SSILNSO_5MajorE0ELSQ_0ELNSO_7ScaleInE1ELSR_1EEEEEENS4_6LayoutINS5_IJNSA_ILi2EEESB_SB_EEENS5_IJSB_NSA_ILi0EEESX_EEEEENS5_IJNS4_10UnderscoreES10_S10_EEEEENS4_13SM90_TMA_LOADENS4_14ComposedLayoutINS4_7SwizzleILi3ELi4ELi3EEENS4_18smem_ptr_flag_bitsILi16EEENSU_INS5_IJNSA_ILi8EEESH_EEENS5_IJSH_SB_EEEEEEEvNS4_8identityES13_S1D_vS1E_EENS_8epilogue10collective6detail29Sm90TmaWarpSpecializedAdapterINS1H_15DefaultEpilogueISJ_SK_SK_NS1G_6thread17LinearCombinationISJ_Li1EffLNS1L_9ScaleType4KindE0ELNS_15FloatRoundStyleE2ESJ_EENS1_15EpilogueDefaultEEEEEvvEEEEvNT_6ParamsE,@function
        .size           _ZN7cutlass13device_kernelINS_4gemm6kernel13GemmUniversalIN4cute5tupleIJiiiiEEENS1_10collective13CollectiveMmaINS1_34MainloopSm90TmaGmmaWarpSpecializedILi2ENS5_IJNS4_1CILi1EEESB_SB_EEENS1_35KernelTmaWarpSpecializedCooperativeEEENS5_IJNSA_ILi512EEENSA_ILi128EEENSA_ILi64EEEEEENS_10bfloat16_tENS5_IJlSB_lEEESJ_SK_NS4_8TiledMMAINS4_8MMA_AtomIJNS4_4SM904GMMA28MMA_64x128x16_F32BF16BF16_SSILNSO_5MajorE0ELSQ_0ELNSO_7ScaleInE1ELSR_1EEEEEENS4_6LayoutINS5_IJNSA_ILi2EEESB_SB_EEENS5_IJSB_NSA_ILi0EEESX_EEEEENS5_IJNS4_10UnderscoreES10_S10_EEEEENS4_13SM90_TMA_LOADENS4_14ComposedLayoutINS4_7SwizzleILi3ELi4ELi3EEENS4_18smem_ptr_flag_bitsILi16EEENSU_INS5_IJNSA_ILi8EEESH_EEENS5_IJSH_SB_EEEEEEEvNS4_8identityES13_S1D_vS1E_EENS_8epilogue10collective6detail29Sm90TmaWarpSpecializedAdapterINS1H_15DefaultEpilogueISJ_SK_SK_NS1G_6thread17LinearCombinationISJ_Li1EffLNS1L_9ScaleType4KindE0ELNS_15FloatRoundStyleE2ESJ_EENS1_15EpilogueDefaultEEEEEvvEEEEvNT_6ParamsE,(.L_x_568 - _ZN7cutlass13device_kernelINS_4gemm6kernel13GemmUniversalIN4cute5tupleIJiiiiEEENS1_10collective13CollectiveMmaINS1_34MainloopSm90TmaGmmaWarpSpecializedILi2ENS5_IJNS4_1CILi1EEESB_SB_EEENS1_35KernelTmaWarpSpecializedCooperativeEEENS5_IJNSA_ILi512EEENSA_ILi128EEENSA_ILi64EEEEEENS_10bfloat16_tENS5_IJlSB_lEEESJ_SK_NS4_8TiledMMAINS4_8MMA_AtomIJNS4_4SM904GMMA28MMA_64x128x16_F32BF16BF16_SSILNSO_5MajorE0ELSQ_0ELNSO_7ScaleInE1ELSR_1EEEEEENS4_6LayoutINS5_IJNSA_ILi2EEESB_SB_EEENS5_IJSB_NSA_ILi0EEESX_EEEEENS5_IJNS4_10UnderscoreES10_S10_EEEEENS4_13SM90_TMA_LOADENS4_14ComposedLayoutINS4_7SwizzleILi3ELi4ELi3EEENS4_18smem_ptr_flag_bitsILi16EEENSU_INS5_IJNSA_ILi8EEESH_EEENS5_IJSH_SB_EEEEEEEvNS4_8identityES13_S1D_vS1E_EENS_8epilogue10collective6detail29Sm90TmaWarpSpecializedAdapterINS1H_15DefaultEpilogueISJ_SK_SK_NS1G_6thread17LinearCombinationISJ_Li1EffLNS1L_9ScaleType4KindE0ELNS_15FloatRoundStyleE2ESJ_EENS1_15EpilogueDefaultEEEEEvvEEEEvNT_6ParamsE)
        .other          _ZN7cutlass13device_kernelINS_4gemm6kernel13GemmUniversalIN4cute5tupleIJiiiiEEENS1_10collective13CollectiveMmaINS1_34MainloopSm90TmaGmmaWarpSpecializedILi2ENS5_IJNS4_1CILi1EEESB_SB_EEENS1_35KernelTmaWarpSpecializedCooperativeEEENS5_IJNSA_ILi512EEENSA_ILi128EEENSA_ILi64EEEEEENS_10bfloat16_tENS5_IJlSB_lEEESJ_SK_NS4_8TiledMMAINS4_8MMA_AtomIJNS4_4SM904GMMA28MMA_64x128x16_F32BF16BF16_SSILNSO_5MajorE0ELSQ_0ELNSO_7ScaleInE1ELSR_1EEEEEENS4_6LayoutINS5_IJNSA_ILi2EEESB_SB_EEENS5_IJSB_NSA_ILi0EEESX_EEEEENS5_IJNS4_10UnderscoreES10_S10_EEEEENS4_13SM90_TMA_LOADENS4_14ComposedLayoutINS4_7SwizzleILi3ELi4ELi3EEENS4_18smem_ptr_flag_bitsILi16EEENSU_INS5_IJNSA_ILi8EEESH_EEENS5_IJSH_SB_EEEEEEEvNS4_8identityES13_S1D_vS1E_EENS_8epilogue10collective6detail29Sm90TmaWarpSpecializedAdapterINS1H_15DefaultEpilogueISJ_SK_SK_NS1G_6thread17LinearCombinationISJ_Li1EffLNS1L_9ScaleType4KindE0ELNS_15FloatRoundStyleE2ESJ_EENS1_15EpilogueDefaultEEEEEvvEEEEvNT_6ParamsE,@"STO_CUDA_ENTRY STV_DEFAULT"
_ZN7cutlass13device_kernelINS_4gemm6kernel13GemmUniversalIN4cute5tupleIJiiiiEEENS1_10collective13CollectiveMmaINS1_34MainloopSm90TmaGmmaWarpSpecializedILi2ENS5_IJNS4_1CILi1EEESB_SB_EEENS1_35KernelTmaWarpSpecializedCooperativeEEENS5_IJNSA_ILi512EEENSA_ILi128EEENSA_ILi64EEEEEENS_10bfloat16_tENS5_IJlSB_lEEESJ_SK_NS4_8TiledMMAINS4_8MMA_AtomIJNS4_4SM904GMMA28MMA_64x128x16_F32BF16BF16_SSILNSO_5MajorE0ELSQ_0ELNSO_7ScaleInE1ELSR_1EEEEEENS4_6LayoutINS5_IJNSA_ILi2EEESB_SB_EEENS5_IJSB_NSA_ILi0EEESX_EEEEENS5_IJNS4_10UnderscoreES10_S10_EEEEENS4_13SM90_TMA_LOADENS4_14ComposedLayoutINS4_7SwizzleILi3ELi4ELi3EEENS4_18smem_ptr_flag_bitsILi16EEENSU_INS5_IJNSA_ILi8EEESH_EEENS5_IJSH_SB_EEEEEEEvNS4_8identityES13_S1D_vS1E_EENS_8epilogue10collective6detail29Sm90TmaWarpSpecializedAdapterINS1H_15DefaultEpilogueISJ_SK_SK_NS1G_6thread17LinearCombinationISJ_Li1EffLNS1L_9ScaleType4KindE0ELNS_15FloatRoundStyleE2ESJ_EENS1_15EpilogueDefaultEEEEEvvEEEEvNT_6ParamsE:
[----:B------:R-:W0:Y:S02]  /*0000*/  LDC R1, c[0x0][0x28] ;  /* 0x00000a00ff017b82 */ /* 0x000e240000000800 */
[----:B0-----:R-:W-:Y:S01]  /*0010*/  VIADD R1, R1, 0xfffffb88 ;  /* 0xfffffb8801017836 */ /* 0x001fe20000000000 */
[----:B------:R-:W0:Y:S01]  /*0020*/  S2R R2, SR_TID.X ;  /* 0x0000000000027919 */ /* 0x000e220000002100 */
[----:B------:R-:W-:Y:S01]  /*0030*/  ELECT P0, URZ, PT ;  /* 0x00000000003f782f */ /* 0x000fe20003800000 */
[----:B------:R-:W-:Y:S01]  /*0040*/  BSSY B0, `(.L_x_0) ;  /* 0x0000015000007945 */ /* 0x000fe20003800000 */
[--C-:B0-----:R-:W-:Y:S02]  /*0050*/  SHF.R.U32.HI R0, RZ, 0x5, R2.reuse ;  /* 0x00000005ff007819 */ /* 0x101fe40000011602 */
[----:B------:R-:W-:-:S03]  /*0060*/  SHF.R.U32.HI R2, RZ, 0x7, R2 ;  /* 0x00000007ff027819 */ /* 0x000fc60000011602 */
[----:B------:R-:W0:Y:S04]  /*0070*/  SHFL.IDX PT, R3, R0, RZ, 0x1f ;  /* 0x00001fff00037589 */ /* 0x000e2800000e0000 */
[----:B------:R-:W1:Y:S01]  /*0080*/  SHFL.IDX PT, R2, R2, RZ, 0x1f ;  /* 0x00001fff02027589 */ /* 0x000e6200000e0000 */
[----:B0-----:R-:W-:Y:S02]  /*0090*/  R2UR UR10, R3 ;  /* 0x00000000030a72ca */ /* 0x001fe400000e0000 */
[----:B-1----:R-:W-:-:S11]  /*00a0*/  R2UR UR5, R2 ;  /* 0x00000000020572ca */ /* 0x002fd600000e0000 */
[----:B------:R-:W-:Y:S02]  /*00b0*/  USHF.R.S32.HI UR4, URZ, 0x1f, UR10 ;  /* 0x0000001f3f047899 */ /* 0x000fe4000801140a */
[----:B------:R-:W-:Y:S02]  /*00c0*/  ISETP.NE.OR P0, PT, RZ, UR10, !P0 ;  /* 0x0000000aff007c0c */ /* 0x000fe4000c705670 */
[----:B------:R-:W-:-:S04]  /*00d0*/  ULEA.HI UR4, UR4, UR10, URZ, 0x2 ;  /* 0x0000000a04047291 */ /* 0x000fc8000f8f103f */
[----:B------:R-:W-:-:S04]  /*00e0*/  ULOP3.LUT UR4, UR4, 0xfffffffc, URZ, 0xc0, !UPT ;  /* 0xfffffffc04047892 */ /* 0x000fc8000f8ec03f */
[----:B------:R-:W-:-:S03]  /*00f0*/  UIADD3 UR10, UR10, -UR4, URZ ;  /* 0x800000040a0a7290 */ /* 0x000fc6000fffe03f */
[----:B------:R-:W-:Y:S09]  /*0100*/  @P0 BRA `(.L_x_1) ;  /* 0x0000000000200947 */ /* 0x000ff20003800000 */
[----:B------:R-:W-:Y:S02]  /*0110*/  ULDC.64 UR6, c[0x0][0x198] ;  /* 0x0000660000067ab9 */ /* 0x000fe40000000a00 */
[----:B------:R-:W-:Y:S02]  /*0120*/  UIADD3 UR8, UP0, UR6, 0xf0, URZ ;  /* 0x000000f006087890 */ /* 0x000fe4000ff1e03f */
[----:B------:R-:W-:Y:S02]  /*0130*/  UIADD3 UR6, UP1, UR6, 0x1f0, URZ ;  /* 0x000001f006067890 */ /* 0x000fe4000ff3e03f */
[----:B------:R-:W-:Y:S02]  /*0140*/  UIADD3.X UR9, URZ, UR7, URZ, UP0, !UPT ;  /* 0x000000073f097290 */ /* 0x000fe400087fe43f */
[----:B------:R-:W-:-:S07]  /*0150*/  UIADD3.X UR7, URZ, UR7, URZ, UP1, !UPT ;  /* 0x000000073f077290 */ /* 0x000fce0008ffe43f */
[----:B------:R0:W-:Y:S02]  /*0160*/  UTMACCTL.PF [UR8] ;  /* 0x00000000080079b9 */ /* 0x0001e40008040000 */
[----:B------:R0:W-:Y:S02]  /*0170*/  UTMACCTL.PF [UR6] ;  /* 0x00000000060079b9 */ /* 0x0001e40008040000 */
[----:B0-----:R-:W-:Y:S01]  /*0180*/  NOP ;  /* 0x0000000000007918 */ /* 0x001fe20000000000 */
.L_x_1:
[----:B------:R-:W-:Y:S05]  /*0190*/  BSYNC B0 ;  /* 0x0000000000007941 */ /* 0x000fea0003800000 */
.L_x_0:
[----:B------:R-:W0:Y:S01]  /*01a0*/  SHFL.IDX PT, R2, R0, RZ, 0x1f ;  /* 0x00001fff00027589 */ /* 0x000e2200000e0000 */
[----:B------:R-:W-:Y:S01]  /*01b0*/  UISETP.NE.AND UP0, UPT, UR10, 0x3, UPT ;  /* 0x000000030a00788c */ /* 0x000fe2000bf05270 */
[----:B------:R-:W-:Y:S01]  /*01c0*/  ISETP.NE.AND P1, PT, RZ, UR5, PT ;  /* 0x00000005ff007c0c */ /* 0x000fe2000bf25270 */
[----:B------:R-:W-:Y:S02]  /*01d0*/  UIADD3 UR18, UR5, -0x1, URZ ;  /* 0xffffffff05127890 */ /* 0x000fe4000fffe03f */
[----:B------:R-:W-:Y:S02]  /*01e0*/  UISETP.EQ.OR UP0, UPT, UR10, URZ, !UP0 ;  /* 0x0000003f0a00728c */ /* 0x000fe4000c702670 */
[----:B------:R-:W-:Y:S02]  /*01f0*/  UISETP.GE.U32.AND UP1, UPT, UR18, 0x2, UPT ;  /* 0x000000021200788c */ /* 0x000fe4000bf26070 */
[----:B------:R-:W-:-:S04]  /*0200*/  UISETP.EQ.AND UP0, UPT, UR5, URZ, UP0 ;  /* 0x0000003f0500728c */ /* 0x000fc80008702270 */
[----:B------:R-:W-:-:S04]  /*0210*/  USEL UR38, URZ, 0x1, !UP0 ;  /* 0x000000013f267887 */ /* 0x000fc8000c000000 */
[----:B------:R-:W-:Y:S01]  /*0220*/  USEL UR38, UR38, 0x2, UP1 ;  /* 0x0000000226267887 */ /* 0x000fe20008800000 */
[----:B0-----:R-:W-:-:S13]  /*0230*/  ISETP.NE.AND P0, PT, R2, RZ, PT ;  /* 0x000000ff0200720c */ /* 0x001fda0003f05270 */
[----:B------:R-:W-:Y:S05]  /*0240*/  @P0 BRA `(.L_x_2) ;  /* 0x0000000000480947 */ /* 0x000fea0003800000 */
[----:B------:R-:W0:Y:S01]  /*0250*/  S2UR UR8, SR_CgaCtaId ;  /* 0x00000000000879c3 */ /* 0x000e220000008800 */
[----:B------:R-:W-:Y:S01]  /*0260*/  UMOV UR4, 0x400 ;  /* 0x0000040000047882 */ /* 0x000fe20000000000 */
[----:B------:R-:W-:Y:S01]  /*0270*/  UMOV UR5, 0x1 ;  /* 0x0000000100057882 */ /* 0x000fe20000000000 */
[----:B------:R-:W-:Y:S01]  /*0280*/  UMOV UR6, 0x100 ;  /* 0x0000010000067882 */ /* 0x000fe20000000000 */
[----:B------:R-:W-:Y:S01]  /*0290*/  ELECT P0, URZ, PT ;  /* 0x00000000003f782f */ /* 0x000fe20003800000 */
[----:B------:R-:W-:-:S04]  /*02a0*/  UIADD3 UR6, -UR6, 0x100000, URZ ;  /* 0x0010000006067890 */ /* 0x000fc8000fffe13f */
[----:B------:R-:W-:Y:S02]  /*02b0*/  USHF.L.U32 UR7, UR6, 0xb, URZ ;  /* 0x0000000b06077899 */ /* 0x000fe4000800063f */
[----:B------:R-:W-:Y:S02]  /*02c0*/  USHF.L.U32 UR6, UR6, 0x1, URZ ;  /* 0x0000000106067899 */ /* 0x000fe4000800063f */
[----:B0-----:R-:W-:Y:S02]  /*02d0*/  ULEA UR8, UR8, UR4, 0x18 ;  /* 0x0000000408087291 */ /* 0x001fe4000f8ec03f */
[----:B------:R-:W-:-:S04]  /*02e0*/  UIADD3 UR4, -UR5, 0x100000, URZ ;  /* 0x0010000005047890 */ /* 0x000fc8000fffe13f */
[----:B------:R-:W-:Y:S02]  /*02f0*/  USHF.L.U32 UR5, UR4, 0xb, URZ ;  /* 0x0000000b04057899 */ /* 0x000fe4000800063f */
[----:B------:R-:W-:Y:S01]  /*0300*/  USHF.L.U32 UR4, UR4, 0x1, URZ ;  /* 0x0000000104047899 */ /* 0x000fe2000800063f */
[----:B------:R-:W0:Y:S11]  /*0310*/  FENCE.VIEW.ASYNC.S ;  /* 0x00000000000073c6 */ /* 0x000e360000000000 */
[----:B0-----:R0:W1:Y:S01]  /*0320*/  SYNCS.EXCH.64 URZ, [UR8], UR4 ;  /* 0x00000004083f75b2 */ /* 0x0010620008000100 */
[----:B------:R0:W2:Y:S01]  /*0330*/  SYNCS.EXCH.64 URZ, [UR8+0x10], UR6 ;  /* 0x00001006083f75b2 */ /* 0x0000a20008000100 */
[----:B------:R0:W3:Y:S01]  /*0340*/  SYNCS.EXCH.64 URZ, [UR8+0x8], UR4 ;  /* 0x00000804083f75b2 */ /* 0x0000e20008000100 */
[----:B------:R0:W4:Y:S01]  /*0350*/  SYNCS.EXCH.64 URZ, [UR8+0x18], UR6 ;  /* 0x00001806083f75b2 */ /* 0x0001220008000100 */
[----:B------:R-:W-:Y:S01]  /*0360*/  NOP ;  /* 0x0000000000007918 */ /* 0x000fe20000000000 */
.L_x_2:
[----:B------:R-:W5:Y:S01]  /*0370*/  SHFL.IDX PT, R0, R0, RZ, 0x1f ;  /* 0x00001fff00007589 */ /* 0x000f6200000e0000 */
[----:B------:R-:W-:Y:S01]  /*0380*/  ELECT P0, URZ, PT ;  /* 0x00000000003f782f */ /* 0x000fe20003800000 */
[----:B------:R-:W1:Y:S01]  /*0390*/  S2UR UR17, SR_CTAID.Y ;  /* 0x00000000001179c3 */ /* 0x000e620000002600 */
[----:B0-----:R-:W-:Y:S01]  /*03a0*/  ULDC UR5, c[0x0][0x65c] ;  /* 0x0001970000057ab9 */ /* 0x001fe20000000800 */
[----:B------:R-:W-:Y:S01]  /*03b0*/  UMOV UR12, 0x20 ;  /* 0x00000020000c7882 */ /* 0x000fe20000000000 */
[----:B------:R-:W-:Y:S01]  /*03c0*/  UISETP.NE.AND UP2, UPT, UR5, 0x1, UPT ;  /* 0x000000010500788c */ /* 0x000fe2000bf45270 */
[----:B------:R-:W-:Y:S01]  /*03d0*/  NOP ;  /* 0x0000000000007918 */ /* 0x000fe20000000000 */
[----:B------:R-:W-:Y:S02]  /*03e0*/  NOP ;  /* 0x0000000000007918 */ /* 0x000fe40000000000 */
[----:B------:R-:W-:Y:S01]  /*03f0*/  UP2UR UR39, UPR, URZ, 0x4 ;  /* 0x000000043f277883 */ /* 0x000fe20008000000 */
[----:B------:R-:W0:Y:S01]  /*0400*/  S2UR UR4, SR_CTAID.X ;  /* 0x00000000000479c3 */ /* 0x000e220000002500 */
[----:B------:R-:W-:-:S02]  /*0410*/  PLOP3.LUT P2, PT, PT, PT, UP2, 0x80, 0x0 ;  /* 0x000000000000781c */ /* 0x000fc40003f4f028 */
[----:B------:R-:W-:Y:S02]  /*0420*/  PLOP3.LUT P4, PT, PT, PT, UP2, 0x80, 0x0 ;  /* 0x000000000000781c */ /* 0x000fe40003f8f028 */
[----:B------:R-:W-:Y:S01]  /*0430*/  PLOP3.LUT P3, PT, PT, PT, UP2, 0x80, 0x0 ;  /* 0x000000000000781c */ /* 0x000fe20003f6f028 */
[----:B------:R-:W-:Y:S01]  /*0440*/  @UP2 ULDC UR14, c[0x0][0x10] ;  /* 0x00000400000e2ab9 */ /* 0x000fe20000000800 */
[----:B------:R-:W-:Y:S01]  /*0450*/  @UP2 UMOV UR9, URZ ;  /* 0x0000003f00092c82 */ /* 0x000fe20008000000 */
[----:B------:R-:W-:Y:S01]  /*0460*/  @!UP2 ULDC UR11, c[0x0][0xc] ;  /* 0x00000300000baab9 */ /* 0x000fe20000000800 */
[----:B-----5:R-:W-:Y:S01]  /*0470*/  ISETP.NE.OR P0, PT, R0, RZ, !P0 ;  /* 0x000000ff0000720c */ /* 0x020fe20004705670 */
[----:B-1----:R-:W-:Y:S02]  /*0480*/  @UP2 UMOV UR7, UR17 ;  /* 0x0000001100072c82 */ /* 0x002fe40008000000 */
[----:B------:R-:W-:Y:S01]  /*0490*/  @UP2 UMOV UR8, UR7 ;  /* 0x0000000700082c82 */ /* 0x000fe20008000000 */
[----:B------:R-:W-:Y:S01]  /*04a0*/  @!UP2 UMOV UR7, UR17 ;  /* 0x000000110007ac82 */ /* 0x000fe20008000000 */
[----:B0-----:R-:W-:-:S08]  /*04b0*/  @UP2 UIMAD.WIDE.U32 UR14, UR4, UR14, UR8 ;  /* 0x0000000e040e22a5 */ /* 0x001fd0000f8e0008 */
[----:B------:R-:W-:Y:S01]  /*04c0*/  VOTEU.ALL UP0, P0 ;  /* 0x00000000003f7886 */ /* 0x000fe20000000000 */
[----:B------:R-:W-:Y:S01]  /*04d0*/  VOTEU.ALL UP1, P0 ;  /* 0x00000000003f7886 */ /* 0x000fe20000020000 */
[----:B------:R-:W-:-:S03]  /*04e0*/  IMAD.U32 R2, RZ, RZ, UR14 ;  /* 0x0000000eff027e24 */ /* 0x000fc6000f8e00ff */
[----:B------:R-:W0:Y:S01]  /*04f0*/  @!UP0 S2UR UR6, SR_CgaCtaId ;  /* 0x00000000000689c3 */ /* 0x000e220000008800 */
[----:B------:R-:W-:Y:S01]  /*0500*/  @!UP0 UMOV UR5, 0x400 ;  /* 0x0000040000058882 */ /* 0x000fe20000000000 */
[----:B------:R-:W-:-:S04]  /*0510*/  @!UP0 UIADD3 UR12, -UR12, 0x100000, URZ ;  /* 0x001000000c0c8890 */ /* 0x000fc8000fffe13f */
[----:B------:R-:W-:Y:S02]  /*0520*/  @!UP0 USHF.L.U32 UR13, UR12, 0xb, URZ ;  /* 0x0000000b0c0d8899 */ /* 0x000fe4000800063f */
[----:B------:R-:W-:Y:S01]  /*0530*/  @!UP0 USHF.L.U32 UR12, UR12, 0x1, URZ ;  /* 0x000000010c0c8899 */ /* 0x000fe2000800063f */
[----:B------:R-:W-:Y:S01]  /*0540*/  IMAD.U32 R3, RZ, RZ, UR15 ;  /* 0x0000000fff037e24 */ /* 0x000fe2000f8e00ff */
[----:B0-----:R-:W-:Y:S01]  /*0550*/  @!UP0 ULEA UR16, UR6, UR5, 0x18 ;  /* 0x0000000506108291 */ /* 0x001fe2000f8ec03f */
[----:B------:R-:W-:Y:S01]  /*0560*/  VOTEU.ALL UP0, P0 ;  /* 0x00000000003f7886 */ /* 0x000fe20000000000 */
[----:B------:R-:W-:Y:S01]  /*0570*/  PLOP3.LUT P0, PT, PT, PT, UP2, 0x80, 0x0 ;  /* 0x000000000000781c */ /* 0x000fe20003f0f028 */
[----:B------:R-:W-:Y:S01]  /*0580*/  UMOV UR5, URZ ;  /* 0x0000003f00057c82 */ /* 0x000fe20008000000 */
[----:B------:R-:W-:Y:S01]  /*0590*/  @UP2 UMOV UR6, URZ ;  /* 0x0000003f00062c82 */ /* 0x000fe20008000000 */
[----:B------:R-:W-:Y:S02]  /*05a0*/  @!UP2 UIMAD.WIDE.U32 UR8, UR11, UR7, UR4 ;  /* 0x000000070b08a2a5 */ /* 0x000fe4000f8e0004 */
[----:B------:R-:W-:-:S04]  /*05b0*/  @UP2 UIADD3 UR6, UR15, UR6, URZ ;  /* 0x000000060f062290 */ /* 0x000fc8000fffe03f */
[----:B------:R-:W-:Y:S01]  /*05c0*/  IMAD.U32 R5, RZ, RZ, UR9 ;  /* 0x00000009ff057e24 */ /* 0x000fe2000f8e00ff */
[----:B------:R-:W0:Y:S02]  /*05d0*/  FENCE.VIEW.ASYNC.S ;  /* 0x00000000000073c6 */ /* 0x000e240000000000 */
[----:B0-----:R0:W2:Y:S01]  /*05e0*/  @!UP0 SYNCS.EXCH.64 URZ, [UR16+0x30], UR12 ;  /* 0x0000300c103f85b2 */ /* 0x0010a20008000100 */
[----:B------:R-:W-:Y:S01]  /*05f0*/  @P2 MOV R6, UR6 ;  /* 0x0000000600062c02 */ /* 0x000fe20008000f00 */
[----:B------:R-:W-:Y:S02]  /*0600*/  IMAD.U32 R3, RZ, RZ, UR9 ;  /* 0x00000009ff037e24 */ /* 0x000fe4000f8e00ff */
[----:B------:R-:W-:Y:S02]  /*0610*/  @P0 IMAD.MOV.U32 R7, RZ, RZ, R2 ;  /* 0x000000ffff070224 */ /* 0x000fe400078e0002 */
[----:B------:R-:W-:Y:S02]  /*0620*/  IMAD.U32 R2, RZ, RZ, UR8 ;  /* 0x00000008ff027e24 */ /* 0x000fe4000f8e00ff */
[----:B------:R-:W-:-:S02]  /*0630*/  @!P4 IMAD.MOV.U32 R6, RZ, RZ, R5 ;  /* 0x000000ffff06c224 */ /* 0x000fc400078e0005 */
[----:B------:R-:W-:Y:S01]  /*0640*/  IMAD.U32 R4, RZ, RZ, UR8 ;  /* 0x00000008ff047e24 */ /* 0x000fe2000f8e00ff */
[----:B------:R-:W-:Y:S02]  /*0650*/  @!P3 MOV R7, R2 ;  /* 0x000000020007b202 */ /* 0x000fe40000000f00 */
[----:B------:R0:W-:Y:S01]  /*0660*/  STL [R1+0x100], R6 ;  /* 0x0001000601007387 */ /* 0x0001e20000100800 */
[----:B------:R0:W2:Y:S03]  /*0670*/  @!UP1 SYNCS.EXCH.64 URZ, [UR16+0x38], UR12 ;  /* 0x0000380c103f95b2 */ /* 0x0000a60008000100 */
[----:B------:R0:W-:Y:S01]  /*0680*/  STL [R1+0x104], R7 ;  /* 0x0001040701007387 */ /* 0x0001e20000100800 */
[----:B------:R-:W-:Y:S01]  /*0690*/  NOP ;  /* 0x0000000000007918 */ /* 0x000fe20000000000 */
[----:B--234-:R-:W-:Y:S06]  /*06a0*/  BAR.SYNC.DEFER_BLOCKING 0x0 ;  /* 0x0000000000007b1d */ /* 0x01cfec0000010000 */
[----:B------:R-:W-:Y:S05]  /*06b0*/  @!P1 BRA `(.L_x_3) ;  /* 0x0000017000449947 */ /* 0x000fea0003800000 */
[----:B------:R-:W-:-:S06]  /*06c0*/  UISETP.GT.U32.AND UP0, UPT, UR18, 0x1, UPT ;  /* 0x000000011200788c */ /* 0x000fcc000bf04070 */
[----:B------:R-:W-:-:S13]  /*06d0*/  PLOP3.LUT P0, PT, PT, PT, UP0, 0x80, 0x0 ;  /* 0x000000000000781c */ /* 0x000fda0003f0f008 */
[----:B0-----:R-:W-:Y:S05]  /*06e0*/  @P0 EXIT ;  /* 0x000000000000094d */ /* 0x001fea0003800000 */
[----:B------:R-:W-:Y:S01]  /*06f0*/  ULDC.64 UR8, c[0x0][0x650] ;  /* 0x0001940000087ab9 */ /* 0x000fe20000000a00 */
[----:B------:R-:W-:Y:S01]  /*0700*/  UMOV UR40, 0xffffffff ;  /* 0xffffffff00287882 */ /* 0x000fe20000000000 */
[----:B------:R-:W-:Y:S01]  /*0710*/  ISETP.GE.U32.AND P0, PT, R7, UR8, PT ;  /* 0x0000000807007c0c */ /* 0x000fe2000bf06070 */
[----:B------:R-:W-:Y:S01]  /*0720*/  UMOV UR41, 0xffffffff ;  /* 0xffffffff00297882 */ /* 0x000fe20000000000 */
[----:B------:R-:W-:Y:S01]  /*0730*/  UMOV UR42, 0xffffffff ;  /* 0xffffffff002a7882 */ /* 0x000fe20000000000 */
[----:B------:R-:W-:Y:S02]  /*0740*/  PRMT R0, RZ, 0x7610, R0 ;  /* 0x00007610ff007816 */ /* 0x000fe40000000000 */
[----:B------:R-:W-:-:S13]  /*0750*/  ISETP.GE.U32.AND.EX P0, PT, R6, UR9, PT, P0 ;  /* 0x0000000906007c0c */ /* 0x000fda000bf06100 */
[----:B------:R-:W-:Y:S05]  /*0760*/  @P0 BRA `(.L_x_4) ;  /* 0x0000000400800947 */ /* 0x000fea0003800000 */
[----:B------:R-:W-:Y:S01]  /*0770*/  I2FP.F32.U32 R0, UR4 ;  /* 0x0000000400007c45 */ /* 0x000fe20008201000 */
[----:B------:R-:W-:Y:S01]  /*0780*/  ULDC.64 UR16, c[0x0][0x628] ;  /* 0x00018a0000107ab9 */ /* 0x000fe20000000a00 */
[----:B------:R-:W-:Y:S01]  /*0790*/  ULDC UR6, c[0x0][0x150] ;  /* 0x0000540000067ab9 */ /* 0x000fe20000000800 */
[----:B------:R-:W-:Y:S01]  /*07a0*/  ISETP.NE.U32.AND P0, PT, RZ, UR16, PT ;  /* 0x00000010ff007c0c */ /* 0x000fe2000bf05070 */
[----:B------:R-:W-:Y:S01]  /*07b0*/  ULDC UR15, c[0x0][0x630] ;  /* 0x00018c00000f7ab9 */ /* 0x000fe20000000800 */
[----:B------:R-:W-:Y:S01]  /*07c0*/  FMUL R0, R0, UR6 ;  /* 0x0000000600007c20 */ /* 0x000fe20008400000 */
[----:B------:R-:W-:Y:S01]  /*07d0*/  R2UR UR18, R7 ;  /* 0x00000000071272ca */ /* 0x000fe200000e0000 */
[----:B------:R-:W-:Y:S01]  /*07e0*/  ULDC UR20, c[0x0][0x154] ;  /* 0x0000550000147ab9 */ /* 0x000fe20000000800 */
[----:B------:R-:W-:Y:S01]  /*07f0*/  ISETP.NE.AND.EX P0, PT, RZ, UR17, PT, P0 ;  /* 0x00000011ff007c0c */ /* 0x000fe2000bf05300 */
[----:B------:R0:W1:Y:S01]  /*0800*/  F2I.U32.TRUNC.NTZ R2, R0 ;  /* 0x0000000000027305 */ /* 0x000062000020f000 */
[----:B------:R-:W-:-:S02]  /*0810*/  R2UR UR19, R6 ;  /* 0x00000000061372ca */ /* 0x000fc400000e0000 */
[----:B------:R-:W-:Y:S02]  /*0820*/  R2UR UR8, R7 ;  /* 0x00000000070872ca */ /* 0x000fe400000e0000 */
[----:B------:R-:W-:-:S07]  /*0830*/  R2UR UR9, R6 ;  /* 0x00000000060972ca */ /* 0x000fce00000e0000 */
[----:B0-----:R-:W-:Y:S08]  /*0840*/  @!P0 BRA `(.L_x_5) ;  /* 0x0000000000308947 */ /* 0x001ff00003800000 */
[----:B------:R-:W-:Y:S01]  /*0850*/  R2UR UR8, R7 ;  /* 0x00000000070872ca */ /* 0x000fe200000e0000 */
[----:B------:R-:W-:Y:S01]  /*0860*/  ULDC UR6, c[0x0][0x634] ;  /* 0x00018d0000067ab9 */ /* 0x000fe20000000800 */
[----:B------:R-:W-:-:S11]  /*0870*/  R2UR UR14, R6 ;  /* 0x00000000060e72ca */ /* 0x000fd600000e0000 */
[----:B------:R-:W-:-:S04]  /*0880*/  UIADD3 UR6, UP0, UR8, UR6, URZ ;  /* 0x0000000608067290 */ /* 0x000fc8000ff1e03f */
[----:B------:R-:W-:-:S04]  /*0890*/  UIADD3.X UR14, URZ, UR14, URZ, UP0, !UPT ;  /* 0x0000000e3f0e7290 */ /* 0x000fc800087fe43f */
[----:B------:R-:W-:-:S04]  /*08a0*/  UIMAD.WIDE.U32 UR8, UR14, UR16, URZ ;  /* 0x000000100e0872a5 */ /* 0x000fc8000f8e003f */
[----:B------:R-:W-:Y:S02]  /*08b0*/  UIMAD.WIDE.U32 UR10, UP0, UR6, UR17, UR8 ;  /* 0x00000011060a72a5 */ /* 0x000fe4000f800008 */
[----:B------:R-:W-:Y:S02]  /*08c0*/  UIMAD.WIDE.U32 UR8, UR6, UR16, URZ ;  /* 0x00000010060872a5 */ /* 0x000fe4000f8e003f */
[----:B------:R-:W-:Y:S02]  /*08d0*/  UIADD3.X UR13, URZ, URZ, URZ, UP0, !UPT ;  /* 0x0000003f3f0d7290 */ /* 0x000fe400087fe43f */
[----:B------:R-:W-:Y:S01]  /*08e0*/  UIADD3 URZ, UP0, UR9, UR10, URZ ;  /* 0x0000000a093f7290 */ /* 0x000fe2000ff1e03f */
[----:B------:R-:W-:-:S03]  /*08f0*/  UMOV UR12, UR11 ;  /* 0x0000000b000c7c82 */ /* 0x000fc60008000000 */
[----:B------:R-:W-:-:S12]  /*0900*/  UIMAD.WIDE.U32.X UR8, UR14, UR17, UR12, UP0 ;  /* 0x000000110e0872a5 */ /* 0x000fd800080e040c */
.L_x_5:
[----:B------:R-:W-:Y:S01]  /*0910*/  USHF.R.U64 UR42, UR8, UR15, UR9 ;  /* 0x0000000f082a7299 */ /* 0x000fe20008001209 */
[----:B------:R-:W-:Y:S01]  /*0920*/  I2FP.F32.U32 R0, UR7 ;  /* 0x0000000700007c45 */ /* 0x000fe20008201000 */
[----:B------:R-:W-:Y:S01]  /*0930*/  USHF.R.U32.HI UR5, URZ, UR15, UR9 ;  /* 0x0000000f3f057299 */ /* 0x000fe20008011609 */
[----:B-1----:R-:W-:Y:S01]  /*0940*/  R2UR UR12, R2 ;  /* 0x00000000020c72ca */ /* 0x002fe200000e0000 */
[----:B------:R-:W-:Y:S02]  /*0950*/  UIADD3 UR6, UP0, URZ, -UR42, URZ ;  /* 0x8000002a3f067290 */ /* 0x000fe4000ff1e03f */
[----:B------:R-:W-:Y:S01]  /*0960*/  FMUL R0, R0, UR20 ;  /* 0x0000001400007c20 */ /* 0x000fe20008400000 */
[----:B------:R-:W-:Y:S01]  /*0970*/  ULDC.64 UR8, c[0x0][0x620] ;  /* 0x0001880000087ab9 */ /* 0x000fe20000000a00 */
[----:B------:R-:W-:Y:S01]  /*0980*/  UIADD3.X UR5, URZ, ~UR5, URZ, UP0, !UPT ;  /* 0x800000053f057290 */ /* 0x000fe200087fe43f */
[----:B------:R-:W-:Y:S01]  /*0990*/  UMOV UR10, UR18 ;  /* 0x00000012000a7c82 */ /* 0x000fe20008000000 */
[----:B------:R-:W-:-:S02]  /*09a0*/  UMOV UR11, UR19 ;  /* 0x00000013000b7c82 */ /* 0x000fc40008000000 */
[----:B------:R-:W-:Y:S01]  /*09b0*/  UIMAD UR5, UR5, UR8, URZ ;  /* 0x00000008050572a4 */ /* 0x000fe2000f8e023f */
[----:B------:R-:W0:Y:S01]  /*09c0*/  F2I.U32.TRUNC.NTZ R0, R0 ;  /* 0x0000000000007305 */ /* 0x000e22000020f000 */
[----:B------:R-:W-:Y:S02]  /*09d0*/  UIMAD.WIDE.U32 UR10, UR6, UR8, UR10 ;  /* 0x00000008060a72a5 */ /* 0x000fe4000f8e000a */
[----:B------:R-:W-:Y:S01]  /*09e0*/  UIMAD UR6, UR6, UR9, UR5 ;  /* 0x00000009060672a4 */ /* 0x000fe2000f8e0205 */
[----:B------:R-:W-:Y:S01]  /*09f0*/  ULDC UR21, c[0x0][0x658] ;  /* 0x0001960000157ab9 */ /* 0x000fe20000000800 */
[----:B------:R-:W-:Y:S02]  /*0a00*/  UMOV UR19, 0xffffffff ;  /* 0xffffffff00137882 */ /* 0x000fe40000000000 */
[----:B------:R-:W-:Y:S01]  /*0a10*/  UIADD3 UR6, UR11, UR6, URZ ;  /* 0x000000060b067290 */ /* 0x000fe2000fffe03f */
[----:B------:R-:W-:Y:S01]  /*0a20*/  ULDC UR15, c[0x0][0x618] ;  /* 0x00018600000f7ab9 */ /* 0x000fe20000000800 */
[----:B------:R-:W-:Y:S01]  /*0a30*/  ULDC.64 UR8, c[0x0][0x640] ;  /* 0x0001900000087ab9 */ /* 0x000fe20000000a00 */
[----:B------:R-:W-:Y:S01]  /*0a40*/  USHF.L.U32 UR11, UR19, UR21, URZ ;  /* 0x00000015130b7299 */ /* 0x000fe2000800063f */
[----:B------:R-:W-:Y:S01]  /*0a50*/  ISETP.NE.U32.AND P0, PT, RZ, UR8, PT ;  /* 0x00000008ff007c0c */ /* 0x000fe2000bf05070 */
[----:B------:R-:W-:-:S02]  /*0a60*/  USHF.R.U64 UR19, UR10, UR15, UR6 ;  /* 0x0000000f0a137299 */ /* 0x000fc40008001206 */
[----:B------:R-:W-:Y:S01]  /*0a70*/  USHF.R.U32.HI UR10, URZ, UR15, UR6 ;  /* 0x0000000f3f0a7299 */ /* 0x000fe20008011606 */
[----:B0-----:R-:W-:Y:S01]  /*0a80*/  R2UR UR14, R0 ;  /* 0x00000000000e72ca */ /* 0x001fe200000e0000 */
[----:B------:R-:W-:Y:S01]  /*0a90*/  ULDC UR17, c[0x0][0x608] ;  /* 0x0001820000117ab9 */ /* 0x000fe20000000800 */
[----:B------:R-:W-:Y:S01]  /*0aa0*/  ISETP.NE.AND.EX P0, PT, RZ, UR9, PT, P0 ;  /* 0x00000009ff007c0c */ /* 0x000fe2000bf05300 */
[----:B------:R-:W-:Y:S02]  /*0ab0*/  USHF.R.U64 UR23, UR19, UR17, UR10 ;  /* 0x0000001113177299 */ /* 0x000fe4000800120a */
[----:B------:R-:W-:Y:S01]  /*0ac0*/  USHF.R.U32.HI UR10, URZ, UR17, UR10 ;  /* 0x000000113f0a7299 */ /* 0x000fe2000801160a */
[----:B------:R-:W-:Y:S01]  /*0ad0*/  UMOV UR16, 0x1 ;  /* 0x0000000100107882 */ /* 0x000fe20000000000 */
[----:B------:R-:W-:Y:S02]  /*0ae0*/  UIADD3 UR12, -UR12, URZ, URZ ;  /* 0x0000003f0c0c7290 */ /* 0x000fe4000fffe13f */
[----:B------:R-:W-:-:S02]  /*0af0*/  USHF.R.U64 UR24, UR23, UR21, UR10 ;  /* 0x0000001517187299 */ /* 0x000fc4000800120a */
[----:B------:R-:W-:Y:S01]  /*0b00*/  USHF.L.U32 UR6, UR16, UR21, URZ ;  /* 0x0000001510067299 */ /* 0x000fe2000800063f */
[----:B------:R-:W-:Y:S01]  /*0b10*/  ULDC UR13, c[0x0][0x144] ;  /* 0x00005100000d7ab9 */ /* 0x000fe20000000800 */
[----:B------:R-:W-:Y:S01]  /*0b20*/  ULDC UR5, c[0x0][0x600] ;  /* 0x0001800000057ab9 */ /* 0x000fe20000000800 */
[----:B------:R-:W-:Y:S02]  /*0b30*/  ULOP3.LUT UR16, URZ, UR11, URZ, 0x33, !UPT ;  /* 0x0000000b3f107292 */ /* 0x000fe4000f8e333f */
[----:B------:R-:W-:Y:S02]  /*0b40*/  USHF.R.U32.HI UR11, URZ, UR21, UR10 ;  /* 0x000000153f0b7299 */ /* 0x000fe4000801160a */
[----:B------:R-:W-:Y:S02]  /*0b50*/  UIADD3 UR18, UR5, -0x1, URZ ;  /* 0xffffffff05127890 */ /* 0x000fe4000fffe03f */
[----:B------:R-:W-:Y:S02]  /*0b60*/  UIADD3 UR20, -UR14, URZ, URZ ;  /* 0x0000003f0e147290 */ /* 0x000fe4000fffe13f */
[----:B------:R-:W-:Y:S01]  /*0b70*/  UIMAD UR4, UR13, UR12, UR4 ;  /* 0x0000000c0d0472a4 */ /* 0x000fe2000f8e0204 */
[----:B------:R-:W-:Y:S01]  /*0b80*/  ULDC UR25, c[0x0][0x148] ;  /* 0x0000520000197ab9 */ /* 0x000fe20000000800 */
[----:B------:R-:W-:Y:S01]  /*0b90*/  ULDC UR21, c[0x0][0x648] ;  /* 0x0001920000157ab9 */ /* 0x000fe20000000800 */
[----:B------:R-:W-:Y:S01]  /*0ba0*/  ULDC UR22, c[0x0][0x638] ;  /* 0x00018e0000167ab9 */ /* 0x000fe20000000800 */
[----:B------:R-:W-:Y:S01]  /*0bb0*/  UMOV UR10, UR24 ;  /* 0x00000018000a7c82 */ /* 0x000fe20008000000 */
[----:B------:R-:W-:Y:S07]  /*0bc0*/  @!P0 BRA `(.L_x_6) ;  /* 0x0000000000308947 */ /* 0x000fee0003800000 */
[----:B------:R-:W-:Y:S02]  /*0bd0*/  ULDC UR14, c[0x0][0x64c] ;  /* 0x00019300000e7ab9 */ /* 0x000fe40000000800 */
        /* <DEDUP_REMOVED lines=8> */
[----:B------:R-:W-:-:S07]  /*0c60*/  UIMAD.WIDE.U32.X UR8, UR17, UR9, UR14, UP0 ;  /* 0x00000009110872a5 */ /* 0x000fce00080e040e */
[----:B------:R-:W-:Y:S01]  /*0c70*/  UMOV UR10, UR8 ;  /* 0x00000008000a7c82 */ /* 0x000fe20008000000 */
[----:B------:R-:W-:-:S05]  /*0c80*/  UMOV UR11, UR9 ;  /* 0x00000009000b7c82 */ /* 0x000fca0008000000 */
.L_x_6:
[----:B------:R-:W-:Y:S01]  /*0c90*/  UISETP.NE.AND UP0, UPT, UR39, URZ, UPT ;  /* 0x0000003f2700728c */ /* 0x000fe2000bf05270 */
[----:B------:R-:W-:Y:S01]  /*0ca0*/  IMAD.MOV.U32 R0, RZ, RZ, 0x1 ;  /* 0x00000001ff007424 */ /* 0x000fe200078e00ff */
[----:B------:R-:W-:Y:S02]  /*0cb0*/  USHF.R.U64 UR8, UR10, UR21, UR11 ;  /* 0x000000150a087299 */ /* 0x000fe4000800120b */
[----:B------:R-:W-:Y:S02]  /*0cc0*/  ULOP3.LUT UR16, UR23, UR16, URZ, 0xc0, !UPT ;  /* 0x0000001017107292 */ /* 0x000fe4000f8ec03f */
[----:B------:R-:W-:Y:S02]  /*0cd0*/  ULOP3.LUT UR18, UR19, UR18, URZ, 0xc0, !UPT ;  /* 0x0000001213127292 */ /* 0x000fe4000f8ec03f */
[----:B------:R-:W-:-:S03]  /*0ce0*/  UIMAD UR16, UR6, UR8, UR16 ;  /* 0x00000008061072a4 */ /* 0x000fc6000f8e0210 */
[----:B------:R-:W-:Y:S02]  /*0cf0*/  @UP0 UIMAD UR4, UR25, UR20, UR7 ;  /* 0x00000014190402a4 */ /* 0x000fe4000f8e0207 */
[----:B------:R-:W-:-:S04]  /*0d00*/  UIADD3 UR7, -UR8, URZ, URZ ;  /* 0x0000003f08077290 */ /* 0x000fc8000fffe13f */
[----:B------:R-:W-:-:S03]  /*0d10*/  UIMAD UR6, UR7, UR22, UR24 ;  /* 0x00000016070672a4 */ /* 0x000fc6000f8e0218 */
[----:B------:R-:W-:Y:S01]  /*0d20*/  ULDC UR7, c[0x0][0x610] ;  /* 0x0001840000077ab9 */ /* 0x000fe20000000800 */
[----:B------:R-:W-:Y:S02]  /*0d30*/  UIMAD UR6, UR6, UR5, UR18 ;  /* 0x00000005060672a4 */ /* 0x000fe4000f8e0212 */
[----:B------:R-:W-:-:S04]  /*0d40*/  UIMAD UR4, UR16, UR7, UR4 ;  /* 0x00000007100472a4 */ /* 0x000fc8000f8e0204 */
[----:B------:R-:W-:Y:S02]  /*0d50*/  USEL UR41, UR6, UR4, !UP0 ;  /* 0x0000000406297287 */ /* 0x000fe4000c000000 */
[----:B------:R-:W-:-:S12]  /*0d60*/  USEL UR40, UR4, UR6, !UP0 ;  /* 0x0000000604287287 */ /* 0x000fd8000c000000 */
.L_x_4:
[----:B------:R-:W-:-:S08]  /*0d70*/  NOP ;  /* 0x0000000000007918 */ /* 0x000fd00000000000 */
[----:B------:R-:W0:Y:S02]  /*0d80*/  USETMAXREG.TRY_ALLOC.CTAPOOL UP0, 0xf0 ;  /* 0x000000f0000079c8 */ /* 0x000e240008000600 */
[----:B0-----:R-:W-:-:S13]  /*0d90*/  PLOP3.LUT P0, PT, PT, PT, UP0, 0x80, 0x0 ;  /* 0x000000000000781c */ /* 0x001fda0003f0f008 */
[----:B------:R-:W-:Y:S05]  /*0da0*/  @!P0 BRA `(.L_x_4) ;  /* 0xfffffffc00f08947 */ /* 0x000fea000383ffff */
[----:B------:R-:W-:Y:S01]  /*0db0*/  ULDC.64 UR4, c[0x0][0x598] ;  /* 0x0001660000047ab9 */ /* 0x000fe20000000a00 */
[----:B------:R-:W-:Y:S01]  /*0dc0*/  ULDC.64 UR44, c[0x0][0x208] ;  /* 0x00008200002c7ab9 */ /* 0x000fe20000000a00 */
[----:B------:R-:W-:-:S04]  /*0dd0*/  ISETP.NE.U32.AND P0, PT, RZ, UR4, PT ;  /* 0x00000004ff007c0c */ /* 0x000fc8000bf05070 */
[----:B------:R-:W-:-:S13]  /*0de0*/  ISETP.NE.AND.EX P0, PT, RZ, UR5, PT, P0 ;  /* 0x00000005ff007c0c */ /* 0x000fda000bf05300 */
[----:B------:R-:W-:Y:S05]  /*0df0*/  @!P0 BRA `(.L_x_7) ;  /* 0x00000000001c8947 */ /* 0x000fea0003800000 */
[----:B------:R-:W0:Y:S02]  /*0e00*/  LDC.64 R2, c[0x0][0x598] ;  /* 0x00016600ff027b82 */ /* 0x000e240000000a00 */
[----:B0-----:R-:W2:Y:S02]  /*0e10*/  LDG.E.64 R2, desc[UR44][R2.64] ;  /* 0x0000002c02027981 */ /* 0x001ea4000c1e1b00 */
[----:B--2---:R-:W-:-:S04]  /*0e20*/  ISETP.NE.U32.AND P0, PT, R2, RZ, PT ;  /* 0x000000ff0200720c */ /* 0x004fc80003f05070 */
[----:B------:R-:W-:-:S13]  /*0e30*/  ISETP.NE.AND.EX P0, PT, R3, RZ, PT, P0 ;  /* 0x000000ff0300720c */ /* 0x000fda0003f05300 */
[----:B------:R-:W-:Y:S05]  /*0e40*/  @!P0 BRA `(.L_x_7) ;  /* 0x0000000000088947 */ /* 0x000fea0003800000 */
[----:B------:R0:W5:Y:S01]  /*0e50*/  LD.E R2, desc[UR44][R2.64] ;  /* 0x0000002c02027980 */ /* 0x000162000c101900 */
[----:B------:R-:W-:Y:S05]  /*0e60*/  BRA `(.L_x_8) ;  /* 0x0000000000247947 */ /* 0x000fea0003800000 */
.L_x_7:
[----:B------:R-:W-:Y:S02]  /*0e70*/  ULDC.64 UR4, c[0x0][0x588] ;  /* 0x0001620000047ab9 */ /* 0x000fe40000000a00 */
[----:B------:R-:W-:-:S04]  /*0e80*/  ISETP.NE.U32.AND P0, PT, RZ, UR4, PT ;  /* 0x00000004ff007c0c */ /* 0x000fc8000bf05070 */
[----:B------:R-:W-:-:S13]  /*0e90*/  ISETP.NE.AND.EX P0, PT, RZ, UR5, PT, P0 ;  /* 0x00000005ff007c0c */ /* 0x000fda000bf05300 */
[----:B------:R-:W-:Y:S05]  /*0ea0*/  @!P0 BRA `(.L_x_9) ;  /* 0x00000000000c8947 */ /* 0x000fea0003800000 */
[----:B------:R-:W0:Y:S02]  /*0eb0*/  LDC.64 R2, c[0x0][0x588] ;  /* 0x00016200ff027b82 */ /* 0x000e240000000a00 */
[----:B0-----:R1:W5:Y:S01]  /*0ec0*/  LDG.E R2, desc[UR44][R2.64] ;  /* 0x0000002c02027981 */ /* 0x001362000c1e1900 */
[----:B------:R-:W-:Y:S05]  /*0ed0*/  BRA `(.L_x_8) ;  /* 0x0000000000087947 */ /* 0x000fea0003800000 */
.L_x_9:
[----:B------:R-:W-:Y:S02]  /*0ee0*/  ULDC UR4, c[0x0][0x580] ;  /* 0x0001600000047ab9 */ /* 0x000fe40000000800 */
[----:B------:R-:W-:-:S07]  /*0ef0*/  IMAD.U32 R2, RZ, RZ, UR4 ;  /* 0x00000004ff027e24 */ /* 0x000fce000f8e00ff */
.L_x_8:
[----:B------:R-:W-:Y:S02]  /*0f00*/  ULDC.64 UR4, c[0x0][0x5a0] ;  /* 0x0001680000047ab9 */ /* 0x000fe40000000a00 */
[----:B------:R-:W-:-:S04]  /*0f10*/  ISETP.NE.U32.AND P0, PT, RZ, UR4, PT ;  /* 0x00000004ff007c0c */ /* 0x000fc8000bf05070 */
[----:B------:R-:W-:-:S13]  /*0f20*/  ISETP.NE.AND.EX P0, PT, RZ, UR5, PT, P0 ;  /* 0x00000005ff007c0c */ /* 0x000fda000bf05300 */
[----:B------:R-:W-:Y:S05]  /*0f30*/  @!P0 BRA `(.L_x_10) ;  /* 0x00000000001c8947 */ /* 0x000fea0003800000 */
[----:B------:R-:W2:Y:S02]  /*0f40*/  LDC.64 R4, c[0x0][0x5a0] ;  /* 0x00016800ff047b82 */ /* 0x000ea40000000a00 */
[----:B--2---:R-:W2:Y:S02]  /*0f50*/  LDG.E.64 R4, desc[UR44][R4.64] ;  /* 0x0000002c04047981 */ /* 0x004ea4000c1e1b00 */
[----:B--2---:R-:W-:-:S04]  /*0f60*/  ISETP.NE.U32.AND P0, PT, R4, RZ, PT ;  /* 0x000000ff0400720c */ /* 0x004fc80003f05070 */
[----:B------:R-:W-:-:S13]  /*0f70*/  ISETP.NE.AND.EX P0, PT, R5, RZ, PT, P0 ;  /* 0x000000ff0500720c */ /* 0x000fda0003f05300 */
[----:B------:R-:W-:Y:S05]  /*0f80*/  @!P0 BRA `(.L_x_10) ;  /* 0x0000000000088947 */ /* 0x000fea0003800000 */
[----:B------:R2:W5:Y:S01]  /*0f90*/  LD.E R16, desc[UR44][R4.64] ;  /* 0x0000002c04107980 */ /* 0x000562000c101900 */
[----:B------:R-:W-:Y:S05]  /*0fa0*/  BRA `(.L_x_11) ;  /* 0x0000000000247947 */ /* 0x000fea0003800000 */
.L_x_10:
[----:B------:R-:W-:Y:S02]  /*0fb0*/  ULDC.64 UR4, c[0x0][0x590] ;  /* 0x0001640000047ab9 */ /* 0x000fe40000000a00 */
[----:B------:R-:W-:-:S04]  /*0fc0*/  ISETP.NE.U32.AND P0, PT, RZ, UR4, PT ;  /* 0x00000004ff007c0c */ /* 0x000fc8000bf05070 */
[----:B------:R-:W-:-:S13]  /*0fd0*/  ISETP.NE.AND.EX P0, PT, RZ, UR5, PT, P0 ;  /* 0x00000005ff007c0c */ /* 0x000fda000bf05300 */
[----:B------:R-:W-:Y:S05]  /*0fe0*/  @!P0 BRA `(.L_x_12) ;  /* 0x00000000000c8947 */ /* 0x000fea0003800000 */
[----:B------:R-:W2:Y:S02]  /*0ff0*/  LDC.64 R16, c[0x0][0x590] ;  /* 0x00016400ff107b82 */ /* 0x000ea40000000a00 */
[----:B--2---:R3:W5:Y:S01]  /*1000*/  LDG.E R16, desc[UR44][R16.64] ;  /* 0x0000002c10107981 */ /* 0x004762000c1e1900 */
[----:B------:R-:W-:Y:S05]  /*1010*/  BRA `(.L_x_11) ;  /* 0x0000000000087947 */ /* 0x000fea0003800000 */
.L_x_12:
[----:B------:R-:W-:Y:S02]  /*1020*/  ULDC UR4, c[0x0][0x584] ;  /* 0x0001610000047ab9 */ /* 0x000fe40000000800 */
[----:B------:R-:W-:-:S07]  /*1030*/  IMAD.U32 R16, RZ, RZ, UR4 ;  /* 0x00000004ff107e24 */ /* 0x000fce000f8e00ff */
.L_x_11:
[----:B------:R-:W-:-:S13]  /*1040*/  LOP3.LUT P0, RZ, R0, 0xff, RZ, 0xc0, !PT ;  /* 0x000000ff00ff7812 */ /* 0x000fda000780c0ff */
[----:B------:R-:W-:Y:S05]  /*1050*/  @!P0 EXIT ;  /* 0x000000000000894d */ /* 0x000fea0003800000 */
[----:B------:R-:W-:Y:S01]  /*1060*/  ULDC UR4, c[0x0][0x28c] ;  /* 0x0000a30000047ab9 */ /* 0x000fe20000000800 */
[----:B------:R-:W-:Y:S01]  /*1070*/  UMOV UR36, URZ ;  /* 0x0000003f00247c82 */ /* 0x000fe20008000000 */
[----:B------:R-:W-:Y:S01]  /*1080*/  UIADD3 UR4, UR4, 0x3f, URZ ;  /* 0x0000003f04047890 */ /* 0x000fe2000fffe03f */
[----:B------:R-:W-:-:S03]  /*1090*/  UMOV UR37, URZ ;  /* 0x0000003f00257c82 */ /* 0x000fc60008000000 */
[----:B------:R-:W-:-:S04]  /*10a0*/  USHF.R.S32.HI UR5, URZ, 0x1f, UR4 ;  /* 0x0000001f3f057899 */ /* 0x000fc80008011404 */
[----:B------:R-:W-:-:S04]  /*10b0*/  ULEA.HI UR5, UR5, UR4, URZ, 0x6 ;  /* 0x0000000405057291 */ /* 0x000fc8000f8f303f */
[----:B------:R-:W-:-:S12]  /*10c0*/  USHF.R.S32.HI UR43, URZ, 0x6, UR5 ;  /* 0x000000063f2b7899 */ /* 0x000fd80008011405 */
.L_x_536:
[----:B------:R-:W4:Y:S01]  /*10d0*/  S2R R0, SR_TID.X ;  /* 0x0000000000007919 */ /* 0x000f220000002100 */
[----:B------:R-:W0:Y:S01]  /*10e0*/  S2UR UR6, SR_CgaCtaId ;  /* 0x00000000000679c3 */ /* 0x000e220000008800 */
[----:B------:R-:W-:Y:S02]  /*10f0*/  UMOV UR46, 0x400 ;  /* 0x00000400002e7882 */ /* 0x000fe40000000000 */
[----:B0-----:R-:W-:Y:S01]  /*1100*/  ULEA UR46, UR6, UR46, 0x18 ;  /* 0x0000002e062e7291 */ /* 0x001fe2000f8ec03f */
[----:B----4-:R-:W-:-:S04]  /*1110*/  LOP3.LUT R0, R0, 0x80, RZ, 0xc0, !PT ;  /* 0x0000008000007812 */ /* 0x010fc800078ec0ff */
[----:B------:R-:W-:-:S06]  /*1120*/  SHF.R.U32.HI R0, RZ, 0x7, R0 ;  /* 0x00000007ff007819 */ /* 0x000fcc0000011600 */
[----:B------:R-:W0:Y:S02]  /*1130*/  SHFL.IDX PT, R0, R0, RZ, 0x1f ;  /* 0x00001fff00007589 */ /* 0x000e2400000e0000 */
[----:B0-----:R-:W-:-:S13]  /*1140*/  R2UR UR4, R0 ;  /* 0x00000000000472ca */ /* 0x001fda00000e0000 */
[----:B------:R-:W-:-:S04]  /*1150*/  ULEA.HI UR5, UR4, UR4, URZ, 0x1 ;  /* 0x0000000404057291 */ /* 0x000fc8000f8f083f */
[----:B------:R-:W-:-:S04]  /*1160*/  ULOP3.LUT UR5, UR5, 0x7fffe, URZ, 0xc0, !UPT ;  /* 0x0007fffe05057892 */ /* 0x000fc8000f8ec03f */
[----:B------:R-:W-:-:S03]  /*1170*/  UIADD3 UR5, UR4, -UR5, URZ ;  /* 0x8000000504057290 */ /* 0x000fc6000fffe03f */
[----:B------:R-:W-:Y:S01]  /*1180*/  ULDC UR4, c[0x0][0x28c] ;  /* 0x0000a30000047ab9 */ /* 0x000fe20000000800 */
[----:B------:R-:W-:Y:S01]  /*1190*/  ULEA UR5, UR5, UR46, 0xd ;  /* 0x0000002e05057291 */ /* 0x000fe2000f8e683f */
[----:B------:R-:W-:-:S03]  /*11a0*/  ISETP.LT.AND P0, PT, RZ, UR4, PT ;  /* 0x00000004ff007c0c */ /* 0x000fc6000bf01270 */
[----:B------:R-:W-:-:S04]  /*11b0*/  UIADD3 UR5, UR5, 0x100, URZ ;  /* 0x0000010005057890 */ /* 0x000fc8000fffe03f */
[----:B------:R-:W-:-:S04]  /*11c0*/  USHF.R.U32.HI UR5, URZ, 0x4, UR5 ;  /* 0x000000043f057899 */ /* 0x000fc80008011605 */
[----:B------:R-:W-:Y:S02]  /*11d0*/  ULOP3.LUT UR47, UR5, 0x3fff, URZ, 0xc0, !UPT ;  /* 0x00003fff052f7892 */ /* 0x000fe4000f8ec03f */
[----:B---3-5:R-:W-:Y:S10]  /*11e0*/  @P0 BRA `(.L_x_13) ;  /* 0x0000000000400947 */ /* 0x028ff40003800000 */
[----:B------:R-:W-:Y:S01]  /*11f0*/  MOV R0, 0x0 ;  /* 0x0000000000007802 */ /* 0x000fe20000000f00 */
[----:B------:R-:W-:Y:S01]  /*1200*/  ULDC.64 UR4, c[0x4][0x68] ;  /* 0x01001a0000047ab9 */ /* 0x000fe20000000a00 */
[----:B------:R-:W-:Y:S01]  /*1210*/  ULDC.64 UR6, c[0x4][0x8] ;  /* 0x0100020000067ab9 */ /* 0x000fe20000000a00 */
[----:B--2---:R-:W-:Y:S01]  /*1220*/  MOV R4, UR4 ;  /* 0x0000000400047c02 */ /* 0x004fe20008000f00 */
[----:B------:R0:W2:Y:S01]  /*1230*/  LDC.64 R14, c[0x4][R0] ;  /* 0x01000000000e7b82 */ /* 0x0000a20000000a00 */
[----:B------:R-:W-:Y:S01]  /*1240*/  IMAD.U32 R5, RZ, RZ, UR5 ;  /* 0x00000005ff057e24 */ /* 0x000fe2000f8e00ff */
[----:B------:R-:W-:Y:S01]  /*1250*/  ULDC.64 UR4, c[0x4][0x70] ;  /* 0x01001c0000047ab9 */ /* 0x000fe20000000a00 */
[----:B------:R-:W-:Y:S01]  /*1260*/  IMAD.U32 R10, RZ, RZ, UR6 ;  /* 0x00000006ff0a7e24 */ /* 0x000fe2000f8e00ff */
[----:B------:R-:W-:Y:S01]  /*1270*/  MOV R11, UR7 ;  /* 0x00000007000b7c02 */ /* 0x000fe20008000f00 */
[----:B------:R-:W-:Y:S02]  /*1280*/  IMAD.U32 R6, RZ, RZ, UR4 ;  /* 0x00000004ff067e24 */ /* 0x000fe4000f8e00ff */
[----:B------:R-:W-:-:S02]  /*1290*/  IMAD.U32 R7, RZ, RZ, UR5 ;  /* 0x00000005ff077e24 */ /* 0x000fc4000f8e00ff */
[----:B------:R-:W-:Y:S02]  /*12a0*/  IMAD.MOV.U32 R8, RZ, RZ, 0x1e1 ;  /* 0x000001e1ff087424 */ /* 0x000fe400078e00ff */
[----:B------:R-:W-:Y:S02]  /*12b0*/  IMAD.MOV.U32 R12, RZ, RZ, 0x1 ;  /* 0x00000001ff0c7424 */ /* 0x000fe400078e00ff */
[----:B0-----:R-:W-:-:S07]  /*12c0*/  IMAD.MOV.U32 R13, RZ, RZ, RZ ;  /* 0x000000ffff0d7224 */ /* 0x001fce00078e00ff */
[----:B------:R-:W-:-:S07]  /*12d0*/  LEPC R20, `(.L_x_13) ;  /* 0x000000001014794e */ /* 0x000fce0000000000 */
[----:B-123-5:R-:W-:Y:S05]  /*12e0*/  CALL.ABS.NOINC R14 ;  /* 0x000000000e007343 */ /* 0x02efea0003c00000 */
.L_x_13:
[----:B------:R-:W-:-:S06]  /*12f0*/  ULOP3.LUT UR4, UR38, 0x1, URZ, 0xfc, !UPT ;  /* 0x0000000126047892 */ /* 0x000fcc000f8efc3f */
[----:B------:R-:W-:-:S05]  /*1300*/  IMAD.U32 R0, RZ, RZ, UR4 ;  /* 0x00000004ff007e24 */ /* 0x000fca000f8e00ff */
[----:B------:R-:W-:-:S13]  /*1310*/  ISETP.NE.AND P0, PT, R0, 0x3, PT ;  /* 0x000000030000780c */ /* 0x000fda0003f05270 */
[----:B------:R-:W-:Y:S05]  /*1320*/  @!P0 BRA `(.L_x_14) ;  /* 0x0000000000048947 */ /* 0x000fea0003800000 */
[----:B------:R-:W-:Y:S01]  /*1330*/  BPT.TRAP 0x1 ;  /* 0x000000040000795c */ /* 0x000fe20000300000 */
.L_x_14:
[----:B------:R-:W-:Y:S01]  /*1340*/  IMAD.U32 R0, RZ, RZ, UR36 ;  /* 0x00000024ff007e24 */ /* 0x000fe2000f8e00ff */
[----:B-1----:R-:W-:-:S04]  /*1350*/  MOV R3, UR37 ;  /* 0x0000002500037c02 */ /* 0x002fc80008000f00 */
[----:B------:R-:W-:Y:S02]  /*1360*/  LEA R3, R3, UR46, 0x3 ;  /* 0x0000002e03037c11 */ /* 0x000fe4000f8e18ff */
[----:B------:R-:W-:-:S04]  /*1370*/  SHF.L.U32 R0, R0, 0x1f, RZ ;  /* 0x0000001f00007819 */ /* 0x000fc800000006ff */
[----:B------:R0:W1:Y:S01]  /*1380*/  SYNCS.PHASECHK.TRANS64.TRYWAIT P1, [R3+URZ], R0 ;  /* 0x00000000030075a7 */ /* 0x000062000802017f */
[----:B------:R-:W-:Y:S05]  /*1390*/  @!P0 BRA `(.L_x_15) ;  /* 0x0000000000048947 */ /* 0x000fea0003800000 */
[----:B------:R-:W-:Y:S01]  /*13a0*/  BPT.TRAP 0x1 ;  /* 0x000000040000795c */ /* 0x000fe20000300000 */
.L_x_15:
[----:B-1----:R-:W-:Y:S05]  /*13b0*/  @P1 BRA `(.L_x_16) ;  /* 0x0000000000081947 */ /* 0x002fea0003800000 */
[----:B------:R-:W1:Y:S02]  /*13c0*/  SYNCS.PHASECHK.TRANS64.TRYWAIT P1, [R3+URZ], R0 ;  /* 0x00000000030075a7 */ /* 0x000e64000802017f */
[----:B-1----:R-:W-:Y:S05]  /*13d0*/  @!P1 BRA `(.L_x_17) ;  /* 0x0000017800b09947 */ /* 0x002fea0003800000 */
.L_x_16:
[----:B------:R-:W-:-:S04]  /*13e0*/  UISETP.LT.AND UP0, UPT, UR43, 0x1, UPT ;  /* 0x000000012b00788c */ /* 0x000fc8000bf01270 */
[----:B------:R-:W-:-:S04]  /*13f0*/  USEL UR4, UR43, 0x1, UP0 ;  /* 0x000000012b047887 */ /* 0x000fc80008000000 */
[----:B------:R-:W-:-:S06]  /*1400*/  UIADD3 UR4, UR43, -UR4, URZ ;  /* 0x800000042b047290 */ /* 0x000fcc000fffe03f */
[----:B01----:R-:W-:Y:S02]  /*1410*/  IMAD.U32 R0, RZ, RZ, UR4 ;  /* 0x00000004ff007e24 */ /* 0x003fe4000f8e00ff */
[----:B------:R-:W-:Y:S01]  /*1420*/  IMAD.U32 R3, RZ, RZ, UR4 ;  /* 0x00000004ff037e24 */ /* 0x000fe2000f8e00ff */
[----:B------:R-:W-:Y:S05]  /*1430*/  WARPSYNC.ALL ;  /* 0x0000000000007948 */ /* 0x000fea0003800000 */
[----:B------:R-:W-:Y:S01]  /*1440*/  ISETP.GE.AND P1, PT, R0, 0x1, PT ;  /* 0x000000010000780c */ /* 0x000fe20003f26270 */
[----:B------:R-:W-:Y:S01]  /*1450*/  UIADD3 UR46, UR46, 0x20100, URZ ;  /* 0x000201002e2e7890 */ /* 0x000fe2000fffe03f */
[----:B------:R-:W-:Y:S01]  /*1460*/  WARPGROUP.ARRIVE ;  /* 0x00000000000079c5 */ /* 0x000fe20000000000 */
[----:B------:R-:W-:Y:S01]  /*1470*/  ULOP3.LUT UR4, UR47, 0x10000, URZ, 0xfc, !UPT ;  /* 0x000100002f047892 */ /* 0x000fe2000f8efc3f */
[----:B-----5:R-:W-:Y:S01]  /*1480*/  STL [R1+0x1c0], R16 ;  /* 0x0001c01001007387 */ /* 0x020fe20000100800 */
[----:B------:R-:W-:-:S02]  /*1490*/  USHF.R.U32.HI UR46, URZ, 0x4, UR46 ;  /* 0x000000043f2e7899 */ /* 0x000fc4000801162e */
[----:B------:R-:W-:Y:S01]  /*14a0*/  ULEA UR8, UR37, UR4, 0xc ;  /* 0x0000000425087291 */ /* 0x000fe2000f8e603f */
[----:B------:R0:W-:Y:S01]  /*14b0*/  STL [R1+0x1bc], R3 ;  /* 0x0001bc0301007387 */ /* 0x0001e20000100800 */
[----:B------:R-:W-:Y:S01]  /*14c0*/  ULOP3.LUT UR5, UR46, 0x3fff, URZ, 0xc0, !UPT ;  /* 0x00003fff2e057892 */ /* 0x000fe2000f8ec03f */
[----:B------:R-:W-:Y:S01]  /*14d0*/  UMOV UR9, 0x40000040 ;  /* 0x4000004000097882 */ /* 0x000fe20000000000 */
[----:B------:R-:W-:Y:S02]  /*14e0*/  UMOV UR11, 0x40000040 ;  /* 0x40000040000b7882 */ /* 0x000fe40000000000 */
[----:B------:R-:W-:Y:S01]  /*14f0*/  ULOP3.LUT UR5, UR5, 0x10000, URZ, 0xfc, !UPT ;  /* 0x0001000005057892 */ /* 0x000fe2000f8efc3f */
[----:B------:R1:W-:Y:S01]  /*1500*/  STL [R1+0x1b8], R2 ;  /* 0x0001b80201007387 */ /* 0x0003e20000100800 */
[----:B------:R-:W-:Y:S02]  /*1510*/  UIADD3 UR12, UR8, 0x400, URZ ;  /* 0x00000400080c7890 */ /* 0x000fe4000fffe03f */
[----:B------:R-:W-:Y:S01]  /*1520*/  ULEA UR6, UR37, UR5, 0xa ;  /* 0x0000000525067291 */ /* 0x000fe2000f8e503f */
[----:B------:R-:W-:Y:S01]  /*1530*/  UMOV UR15, UR11 ;  /* 0x0000000b000f7c82 */ /* 0x000fe20008000000 */
[----:B------:R-:W-:-:S05]  /*1540*/  UMOV UR13, 0x40000040 ;  /* 0x40000040000d7882 */ /* 0x000fca0000000000 */
[----:B------:R-:W-:Y:S02]  /*1550*/  UMOV UR10, UR6 ;  /* 0x00000006000a7c82 */ /* 0x000fe40008000000 */
[----:B------:R-:W-:Y:S01]  /*1560*/  HGMMA.64x128x16.F32.BF16 R68, gdesc[UR8], RZ, !UPT, gsb0 ;  /* 0x01e00000084479f0 */ /* 0x000fe2000c0018ff */
[----:B------:R-:W-:Y:S02]  /*1570*/  UMOV UR14, UR10 ;  /* 0x0000000a000e7c82 */ /* 0x000fe40008000000 */
[----:B------:R-:W-:Y:S02]  /*1580*/  WARPGROUP.DEPBAR.LE gsb0, 0x0 ;  /* 0x00008000000079c5 */ /* 0x000fe40000010000 */
[----:B------:R-:W-:Y:S01]  /*1590*/  WARPGROUP.ARRIVE ;  /* 0x00000000000079c5 */ /* 0x000fe20000000000 */
[----:B------:R-:W-:Y:S01]  /*15a0*/  IMAD.MOV.U32 R44, RZ, RZ, R88 ;  /* 0x000000ffff2c7224 */ /* 0x000fe200078e0058 */
[----:B------:R-:W-:Y:S01]  /*15b0*/  MOV R43, R89 ;  /* 0x00000059002b7202 */ /* 0x000fe20000000f00 */
[----:B------:R-:W-:Y:S01]  /*15c0*/  IMAD.MOV.U32 R42, RZ, RZ, R90 ;  /* 0x000000ffff2a7224 */ /* 0x000fe200078e005a */
[----:B------:R-:W-:Y:S01]  /*15d0*/  MOV R38, R94 ;  /* 0x0000005e00267202 */ /* 0x000fe20000000f00 */
[----:B------:R-:W-:-:S02]  /*15e0*/  IMAD.MOV.U32 R41, RZ, RZ, R91 ;  /* 0x000000ffff297224 */ /* 0x000fc400078e005b */
[----:B------:R-:W-:Y:S01]  /*15f0*/  HGMMA.64x128x16.F32.BF16 R152, gdesc[UR12], RZ, !UPT, gsb0 ;  /* 0x01e000000c9879f0 */ /* 0x000fe2000c0018ff */
[----:B------:R-:W-:Y:S01]  /*1600*/  UIADD3 UR12, UR8, 0x800, URZ ;  /* 0x00000800080c7890 */ /* 0x000fe2000fffe03f */
[----:B------:R-:W-:Y:S01]  /*1610*/  IMAD.MOV.U32 R40, RZ, RZ, R92 ;  /* 0x000000ffff287224 */ /* 0x000fe200078e005c */
[----:B------:R-:W-:Y:S01]  /*1620*/  MOV R33, R99 ;  /* 0x0000006300217202 */ /* 0x000fe20000000f00 */
        /* <DEDUP_REMOVED lines=11> */
[----:B0-----:R-:W-:Y:S01]  /*16e0*/  MOV R3, R129 ;  /* 0x0000008100037202 */ /* 0x001fe20000000f00 */
[----:B------:R-:W-:Y:S01]  /*16f0*/  IMAD.MOV.U32 R31, RZ, RZ, R101 ;  /* 0x000000ffff1f7224 */ /* 0x000fe200078e0065 */
[----:B------:R-:W-:Y:S01]  /*1700*/  UMOV UR14, UR10 ;  /* 0x0000000a000e7c82 */ /* 0x000fe20008000000 */
[----:B------:R-:W-:Y:S01]  /*1710*/  IMAD.MOV.U32 R30, RZ, RZ, R102 ;  /* 0x000000ffff1e7224 */ /* 0x000fe200078e0066 */
[----:B------:R-:W-:Y:S01]  /*1720*/  UMOV UR15, UR11 ;  /* 0x0000000b000f7c82 */ /* 0x000fe20008000000 */
[----:B------:R-:W-:Y:S01]  /*1730*/  IMAD.MOV.U32 R29, RZ, RZ, R103 ;  /* 0x000000ffff1d7224 */ /* 0x000fe200078e0067 */
[----:B------:R-:W-:Y:S01]  /*1740*/  UMOV UR13, 0x40000040 ;  /* 0x40000040000d7882 */ /* 0x000fe20000000000 */
        /* <DEDUP_REMOVED lines=8> */
[----:B------:R-:W-:-:S02]  /*17d0*/  IMAD.MOV.U32 R22, RZ, RZ, R110 ;  /* 0x000000ffff167224 */ /* 0x000fc400078e006e */
[----:B------:R-:W-:Y:S02]  /*17e0*/  IMAD.MOV.U32 R21, RZ, RZ, R111 ;  /* 0x000000ffff157224 */ /* 0x000fe400078e006f */
[----:B------:R-:W-:Y:S02]  /*17f0*/  IMAD.MOV.U32 R20, RZ, RZ, R112 ;  /* 0x000000ffff147224 */ /* 0x000fe400078e0070 */
[----:B------:R-:W-:Y:S02]  /*1800*/  IMAD.MOV.U32 R19, RZ, RZ, R113 ;  /* 0x000000ffff137224 */ /* 0x000fe400078e0071 */
[----:B---3--:R-:W-:Y:S02]  /*1810*/  IMAD.MOV.U32 R17, RZ, RZ, R115 ;  /* 0x000000ffff117224 */ /* 0x008fe400078e0073 */
[----:B------:R-:W-:Y:S02]  /*1820*/  IMAD.MOV.U32 R16, RZ, RZ, R116 ;  /* 0x000000ffff107224 */ /* 0x000fe400078e0074 */
[----:B------:R-:W-:Y:S01]  /*1830*/  IMAD.MOV.U32 R15, RZ, RZ, R117 ;  /* 0x000000ffff0f7224 */ /* 0x000fe200078e0075 */
[----:B------:R-:W-:Y:S01]  /*1840*/  MOV R219, R17 ;  /* 0x0000001100db7202 */ /* 0x000fe20000000f00 */
[----:B------:R-:W-:-:S02]  /*1850*/  IMAD.MOV.U32 R14, RZ, RZ, R118 ;  /* 0x000000ffff0e7224 */ /* 0x000fc400078e0076 */
[----:B------:R-:W-:Y:S02]  /*1860*/  IMAD.MOV.U32 R12, RZ, RZ, R120 ;  /* 0x000000ffff0c7224 */ /* 0x000fe400078e0078 */
[----:B------:R-:W-:Y:S02]  /*1870*/  IMAD.MOV.U32 R11, RZ, RZ, R121 ;  /* 0x000000ffff0b7224 */ /* 0x000fe400078e0079 */
[----:B------:R-:W-:Y:S01]  /*1880*/  IMAD.MOV.U32 R10, RZ, RZ, R122 ;  /* 0x000000ffff0a7224 */ /* 0x000fe200078e007a */
[----:B------:R-:W-:Y:S01]  /*1890*/  MOV R224, R12 ;  /* 0x0000000c00e07202 */ /* 0x000fe20000000f00 */
[----:B------:R-:W-:Y:S02]  /*18a0*/  IMAD.MOV.U32 R9, RZ, RZ, R123 ;  /* 0x000000ffff097224 */ /* 0x000fe400078e007b */
[----:B------:R-:W-:Y:S02]  /*18b0*/  IMAD.MOV.U32 R7, RZ, RZ, R125 ;  /* 0x000000ffff077224 */ /* 0x000fe400078e007d */
[----:B------:R-:W-:-:S02]  /*18c0*/  IMAD.MOV.U32 R6, RZ, RZ, R126 ;  /* 0x000000ffff067224 */ /* 0x000fc400078e007e */
[----:B--2---:R-:W-:Y:S01]  /*18d0*/  IMAD.MOV.U32 R5, RZ, RZ, R127 ;  /* 0x000000ffff057224 */ /* 0x004fe200078e007f */
[----:B------:R-:W-:Y:S01]  /*18e0*/  MOV R229, R7 ;  /* 0x0000000700e57202 */ /* 0x000fe20000000f00 */
[----:B------:R-:W-:Y:S02]  /*18f0*/  IMAD.MOV.U32 R4, RZ, RZ, R128 ;  /* 0x000000ffff047224 */ /* 0x000fe400078e0080 */
[----:B-1----:R-:W-:Y:S02]  /*1900*/  IMAD.MOV.U32 R2, RZ, RZ, R130 ;  /* 0x000000ffff027224 */ /* 0x002fe400078e0082 */
[----:B------:R-:W-:Y:S02]  /*1910*/  IMAD.MOV.U32 R0, RZ, RZ, R131 ;  /* 0x000000ffff007224 */ /* 0x000fe400078e0083 */
[----:B------:R-:W-:Y:S01]  /*1920*/  IMAD.MOV.U32 R64, RZ, RZ, R68 ;  /* 0x000000ffff407224 */ /* 0x000fe200078e0044 */
[----:B------:R-:W-:Y:S01]  /*1930*/  MOV R234, R2 ;  /* 0x0000000200ea7202 */ /* 0x000fe20000000f00 */
[----:B------:R-:W-:-:S02]  /*1940*/  IMAD.MOV.U32 R62, RZ, RZ, R70 ;  /* 0x000000ffff3e7224 */ /* 0x000fc400078e0046 */
[----:B------:R-:W-:Y:S02]  /*1950*/  IMAD.MOV.U32 R61, RZ, RZ, R71 ;  /* 0x000000ffff3d7224 */ /* 0x000fe400078e0047 */
[----:B------:R-:W-:Y:S02]  /*1960*/  IMAD.MOV.U32 R60, RZ, RZ, R72 ;  /* 0x000000ffff3c7224 */ /* 0x000fe400078e0048 */
[----:B------:R-:W-:Y:S02]  /*1970*/  IMAD.MOV.U32 R59, RZ, RZ, R73 ;  /* 0x000000ffff3b7224 */ /* 0x000fe400078e0049 */
[----:B------:R-:W-:Y:S02]  /*1980*/  IMAD.MOV.U32 R57, RZ, RZ, R75 ;  /* 0x000000ffff397224 */ /* 0x000fe400078e004b */
[----:B------:R-:W-:Y:S02]  /*1990*/  IMAD.MOV.U32 R56, RZ, RZ, R76 ;  /* 0x000000ffff387224 */ /* 0x000fe400078e004c */
        /* <DEDUP_REMOVED lines=24> */
[----:B------:R-:W-:Y:S01]  /*1b20*/  IMAD.MOV.U32 R235, RZ, RZ, R0 ;  /* 0x000000ffffeb7224 */ /* 0x000fe200078e0000 */
[----:B------:R-:W-:-:S02]  /*1b30*/  WARPGROUP.DEPBAR.LE gsb0, 0x0 ;  /* 0x00008000000079c5 */ /* 0x000fc40000010000 */
[----:B------:R-:W-:Y:S01]  /*1b40*/  WARPGROUP.ARRIVE ;  /* 0x00000000000079c5 */ /* 0x000fe20000000000 */
[----:B------:R0:W-:Y:S04]  /*1b50*/  STL.64 [R1+0x370], R214 ;  /* 0x000370d601007387 */ /* 0x0001e80000100a00 */
[----:B------:R1:W-:Y:S01]  /*1b60*/  STL.64 [R1+0x368], R212 ;  /* 0x000368d401007387 */ /* 0x0003e20000100a00 */
[----:B------:R-:W-:Y:S01]  /*1b70*/  HGMMA.64x128x16.F32.BF16 R88, gdesc[UR12], RZ, !UPT, gsb0 ;  /* 0x01e000000c5879f0 */ /* 0x000fe2000c0018ff */
[----:B------:R-:W-:Y:S02]  /*1b80*/  UIADD3 UR12, UR8, 0xc00, URZ ;  /* 0x00000c00080c7890 */ /* 0x000fe4000fffe03f */
[----:B------:R2:W-:Y:S01]  /*1b90*/  STL.64 [R1+0x360], R210 ;  /* 0x000360d201007387 */ /* 0x0005e20000100a00 */
[----:B------:R-:W-:Y:S01]  /*1ba0*/  UMOV UR14, UR10 ;  /* 0x0000000a000e7c82 */ /* 0x000fe20008000000 */
[----:B------:R-:W-:Y:S01]  /*1bb0*/  UMOV UR15, UR11 ;  /* 0x0000000b000f7c82 */ /* 0x000fe20008000000 */
[----:B------:R-:W-:Y:S01]  /*1bc0*/  UMOV UR13, 0x40000040 ;  /* 0x40000040000d7882 */ /* 0x000fe20000000000 */
[----:B------:R3:W-:Y:S01]  /*1bd0*/  STL.64 [R1+0x358], R208 ;  /* 0x000358d001007387 */ /* 0x0007e20000100a00 */
[----:B0-----:R-:W-:Y:S01]  /*1be0*/  MOV R214, R22 ;  /* 0x0000001600d67202 */ /* 0x001fe20000000f00 */
[----:B------:R-:W-:-:S02]  /*1bf0*/  IMAD.MOV.U32 R215, RZ, RZ, R21 ;  /* 0x000000ffffd77224 */ /* 0x000fc400078e0015 */
[----:B------:R0:W-:Y:S01]  /*1c00*/  STL.64 [R1+0x350], R206 ;  /* 0x000350ce01007387 */ /* 0x0001e20000100a00 */
[----:B-1----:R-:W-:Y:S02]  /*1c10*/  IMAD.MOV.U32 R212, RZ, RZ, R24 ;  /* 0x000000ffffd47224 */ /* 0x002fe400078e0018 */
[----:B------:R-:W-:Y:S01]  /*1c20*/  IMAD.MOV.U32 R213, RZ, RZ, R23 ;  /* 0x000000ffffd57224 */ /* 0x000fe200078e0017 */
[----:B------:R1:W-:Y:S01]  /*1c30*/  STL.64 [R1+0x348], R204 ;  /* 0x000348cc01007387 */ /* 0x0003e20000100a00 */
[----:B--2---:R-:W-:Y:S02]  /*1c40*/  IMAD.MOV.U32 R210, RZ, RZ, R26 ;  /* 0x000000ffffd27224 */ /* 0x004fe400078e001a */
[----:B------:R-:W-:Y:S01]  /*1c50*/  IMAD.MOV.U32 R211, RZ, RZ, R25 ;  /* 0x000000ffffd37224 */ /* 0x000fe200078e0019 */
[----:B------:R2:W-:Y:S01]  /*1c60*/  STL.64 [R1+0x340], R202 ;  /* 0x000340ca01007387 */ /* 0x0005e20000100a00 */
[----:B---3--:R-:W-:Y:S01]  /*1c70*/  IMAD.MOV.U32 R208, RZ, RZ, R28 ;  /* 0x000000ffffd07224 */ /* 0x008fe200078e001c */
[----:B------:R-:W-:-:S02]  /*1c80*/  MOV R209, R27 ;  /* 0x0000001b00d17202 */ /* 0x000fc40000000f00 */
[----:B------:R3:W-:Y:S01]  /*1c90*/  STL.64 [R1+0x338], R200 ;  /* 0x000338c801007387 */ /* 0x0007e20000100a00 */
[----:B0-----:R-:W-:Y:S02]  /*1ca0*/  IMAD.MOV.U32 R206, RZ, RZ, R30 ;  /* 0x000000ffffce7224 */ /* 0x001fe400078e001e */
[----:B------:R-:W-:Y:S01]  /*1cb0*/  IMAD.MOV.U32 R207, RZ, RZ, R29 ;  /* 0x000000ffffcf7224 */ /* 0x000fe200078e001d */
[----:B------:R0:W-:Y:S01]  /*1cc0*/  STL.64 [R1+0x330], R198 ;  /* 0x000330c601007387 */ /* 0x0001e20000100a00 */
[----:B-1----:R-:W-:Y:S01]  /*1cd0*/  MOV R204, R32 ;  /* 0x0000002000cc7202 */ /* 0x002fe20000000f00 */
[----:B------:R-:W-:Y:S02]  /*1ce0*/  IMAD.MOV.U32 R205, RZ, RZ, R31 ;  /* 0x000000ffffcd7224 */ /* 0x000fe400078e001f */
[----:B------:R1:W-:Y:S01]  /*1cf0*/  STL.64 [R1+0x328], R196 ;  /* 0x000328c401007387 */ /* 0x0003e20000100a00 */
[----:B--2---:R-:W-:Y:S02]  /*1d00*/  IMAD.MOV.U32 R202, RZ, RZ, R34 ;  /* 0x000000ffffca7224 */ /* 0x004fe400078e0022 */
[----:B------:R-:W-:Y:S01]  /*1d10*/  IMAD.MOV.U32 R203, RZ, RZ, R33 ;  /* 0x000000ffffcb7224 */ /* 0x000fe200078e0021 */
[----:B------:R2:W-:Y:S01]  /*1d20*/  STL.64 [R1+0x320], R194 ;  /* 0x000320c201007387 */ /* 0x0005e20000100a00 */
[----:B---3--:R-:W-:-:S02]  /*1d30*/  IMAD.MOV.U32 R200, RZ, RZ, R36 ;  /* 0x000000ffffc87224 */ /* 0x008fc400078e0024 */
[----:B------:R-:W-:Y:S01]  /*1d40*/  IMAD.MOV.U32 R201, RZ, RZ, R35 ;  /* 0x000000ffffc97224 */ /* 0x000fe200078e0023 */
[----:B------:R3:W-:Y:S01]  /*1d50*/  STL.64 [R1+0x318], R192 ;  /* 0x000318c001007387 */ /* 0x0007e20000100a00 */
[----:B0-----:R-:W-:Y:S01]  /*1d60*/  IMAD.MOV.U32 R198, RZ, RZ, R38 ;  /* 0x000000ffffc67224 */ /* 0x001fe200078e0026 */
[----:B------:R-:W-:Y:S02]  /*1d70*/  MOV R199, R37 ;  /* 0x0000002500c77202 */ /* 0x000fe40000000f00 */
[----:B------:R0:W-:Y:S01]  /*1d80*/  STL.64 [R1+0x310], R190 ;  /* 0x000310be01007387 */ /* 0x0001e20000100a00 */
[----:B-1----:R-:W-:Y:S02]  /*1d90*/  IMAD.MOV.U32 R196, RZ, RZ, R40 ;  /* 0x000000ffffc47224 */ /* 0x002fe400078e0028 */
[----:B------:R-:W-:Y:S01]  /*1da0*/  IMAD.MOV.U32 R197, RZ, RZ, R39 ;  /* 0x000000ffffc57224 */ /* 0x000fe200078e0027 */
[----:B------:R1:W-:Y:S01]  /*1db0*/  STL.64 [R1+0x308], R188 ;  /* 0x000308bc01007387 */ /* 0x0003e20000100a00 */
[----:B--2---:R-:W-:Y:S01]  /*1dc0*/  MOV R194, R42 ;  /* 0x0000002a00c27202 */ /* 0x004fe20000000f00 */
[----:B------:R-:W-:-:S02]  /*1dd0*/  IMAD.MOV.U32 R195, RZ, RZ, R41 ;  /* 0x000000ffffc37224 */ /* 0x000fc400078e0029 */
[----:B------:R2:W-:Y:S01]  /*1de0*/  STL.64 [R1+0x300], R186 ;  /* 0x000300ba01007387 */ /* 0x0005e20000100a00 */
[----:B---3--:R-:W-:Y:S02]  /*1df0*/  IMAD.MOV.U32 R192, RZ, RZ, R44 ;  /* 0x000000ffffc07224 */ /* 0x008fe400078e002c */
[----:B------:R-:W-:Y:S01]  /*1e00*/  IMAD.MOV.U32 R193, RZ, RZ, R43 ;  /* 0x000000ffffc17224 */ /* 0x000fe200078e002b */
[----:B------:R3:W-:Y:S01]  /*1e10*/  STL.64 [R1+0x2f8], R184 ;  /* 0x0002f8b801007387 */ /* 0x0007e20000100a00 */
[----:B0-----:R-:W-:Y:S02]  /*1e20*/  IMAD.MOV.U32 R190, RZ, RZ, R46 ;  /* 0x000000ffffbe7224 */ /* 0x001fe400078e002e */
[----:B------:R-:W-:Y:S01]  /*1e30*/  IMAD.MOV.U32 R191, RZ, RZ, R45 ;  /* 0x000000ffffbf7224 */ /* 0x000fe200078e002d */
[----:B------:R0:W-:Y:S01]  /*1e40*/  STL.64 [R1+0x2f0], R182 ;  /* 0x0002f0b601007387 */ /* 0x0001e20000100a00 */
[----:B-1----:R-:W-:Y:S01]  /*1e50*/  IMAD.MOV.U32 R188, RZ, RZ, R48 ;  /* 0x000000ffffbc7224 */ /* 0x002fe200078e0030 */
[----:B------:R-:W-:-:S02]  /*1e60*/  MOV R189, R47 ;  /* 0x0000002f00bd7202 */ /* 0x000fc40000000f00 */
[----:B------:R1:W-:Y:S01]  /*1e70*/  STL.64 [R1+0x2e8], R180 ;  /* 0x0002e8b401007387 */ /* 0x0003e20000100a00 */
[----:B--2---:R-:W-:Y:S02]  /*1e80*/  IMAD.MOV.U32 R186, RZ, RZ, R50 ;  /* 0x000000ffffba7224 */ /* 0x004fe400078e0032 */
[----:B------:R-:W-:Y:S01]  /*1e90*/  IMAD.MOV.U32 R187, RZ, RZ, R49 ;  /* 0x000000ffffbb7224 */ /* 0x000fe200078e0031 */
[----:B------:R2:W-:Y:S01]  /*1ea0*/  STL.64 [R1+0x2e0], R178 ;  /* 0x0002e0b201007387 */ /* 0x0005e20000100a00 */
[----:B---3--:R-:W-:Y:S01]  /*1eb0*/  MOV R184, R52 ;  /* 0x0000003400b87202 */ /* 0x008fe20000000f00 */
[----:B------:R-:W-:Y:S02]  /*1ec0*/  IMAD.MOV.U32 R185, RZ, RZ, R51 ;  /* 0x000000ffffb97224 */ /* 0x000fe400078e0033 */
[----:B------:R3:W-:Y:S01]  /*1ed0*/  STL.64 [R1+0x2d8], R176 ;  /* 0x0002d8b001007387 */ /* 0x0007e20000100a00 */
[----:B0-----:R-:W-:Y:S02]  /*1ee0*/  IMAD.MOV.U32 R182, RZ, RZ, R54 ;  /* 0x000000ffffb67224 */ /* 0x001fe400078e0036 */
[----:B------:R-:W-:Y:S01]  /*1ef0*/  IMAD.MOV.U32 R183, RZ, RZ, R53 ;  /* 0x000000ffffb77224 */ /* 0x000fe200078e0035 */
[----:B------:R0:W-:Y:S01]  /*1f00*/  STL.64 [R1+0x2d0], R174 ;  /* 0x0002d0ae01007387 */ /* 0x0001e20000100a00 */
[----:B-1----:R-:W-:-:S02]  /*1f10*/  IMAD.MOV.U32 R180, RZ, RZ, R56 ;  /* 0x000000ffffb47224 */ /* 0x002fc400078e0038 */
[----:B------:R-:W-:Y:S01]  /*1f20*/  IMAD.MOV.U32 R181, RZ, RZ, R55 ;  /* 0x000000ffffb57224 */ /* 0x000fe200078e0037 */
[----:B------:R1:W-:Y:S01]  /*1f30*/  STL.64 [R1+0x2c8], R172 ;  /* 0x0002c8ac01007387 */ /* 0x0003e20000100a00 */
[----:B--2---:R-:W-:Y:S01]  /*1f40*/  IMAD.MOV.U32 R178, RZ, RZ, R58 ;  /* 0x000000ffffb27224 */ /* 0x004fe200078e003a */
[----:B------:R-:W-:Y:S01]  /*1f50*/  MOV R179, R57 ;  /* 0x0000003900b37202 */ /* 0x000fe20000000f00 */
[----:B---3--:R-:W-:Y:S02]  /*1f60*/  IMAD.MOV.U32 R176, RZ, RZ, R60 ;  /* 0x000000ffffb07224 */ /* 0x008fe400078e003c */
[----:B------:R-:W-:Y:S01]  /*1f70*/  IMAD.MOV.U32 R177, RZ, RZ, R59 ;  /* 0x000000ffffb17224 */ /* 0x000fe200078e003b */
[----:B0-----:R-:W-:Y:S01]  /*1f80*/  MOV R174, R62 ;  /* 0x0000003e00ae7202 */ /* 0x001fe20000000f00 */
[----:B------:R-:W-:Y:S02]  /*1f90*/  IMAD.MOV.U32 R175, RZ, RZ, R61 ;  /* 0x000000ffffaf7224 */ /* 0x000fe400078e003d */
[----:B-1----:R-:W-:-:S02]  /*1fa0*/  IMAD.MOV.U32 R172, RZ, RZ, R64 ;  /* 0x000000ffffac7224 */ /* 0x002fc400078e0040 */
[----:B------:R-:W-:Y:S01]  /*1fb0*/  IMAD.MOV.U32 R173, RZ, RZ, R63 ;  /* 0x000000ffffad7224 */ /* 0x000fe200078e003f */
[----:B------:R-:W-:Y:S02]  /*1fc0*/  WARPGROUP.DEPBAR.LE gsb0, 0x0 ;  /* 0x00008000000079c5 */ /* 0x000fe40000010000 */
[----:B------:R-:W-:-:S06]  /*1fd0*/  WARPGROUP.ARRIVE ;  /* 0x00000000000079c5 */ /* 0x000fcc0000000000 */
[----:B------:R-:W-:Y:S01]  /*1fe0*/  HGMMA.64x128x16.F32.BF16 R24, gdesc[UR12], RZ, !UPT, gsb0 ;  /* 0x01e000000c1879f0 */ /* 0x000fe2000c0018ff */
[----:B------:R-:W-:Y:S02]  /*1ff0*/  UIADD3 UR12, UR8, 0x2, URZ ;  /* 0x00000002080c7890 */ /* 0x000fe4000fffe03f */
[----:B------:R-:W-:Y:S01]  /*2000*/  UIADD3 UR14, UR6, 0x2, URZ ;  /* 0x00000002060e7890 */ /* 0x000fe2000fffe03f */
[----:B------:R-:W-:Y:S01]  /*2010*/  UMOV UR13, 0x40000040 ;  /* 0x40000040000d7882 */ /* 0x000fe20000000000 */
[----:B------:R-:W-:Y:S01]  /*2020*/  UMOV UR15, 0x40000040 ;  /* 0x40000040000f7882 */ /* 0x000fe20000000000 */
[----:B------:R-:W-:Y:S02]  /*2030*/  WARPGROUP.DEPBAR.LE gsb0, 0x0 ;  /* 0x00008000000079c5 */ /* 0x000fe40000010000 */
[----:B------:R-:W-:-:S06]  /*2040*/  WARPGROUP.ARRIVE ;  /* 0x00000000000079c5 */ /* 0x000fcc0000000000 */
[----:B------:R-:W-:Y:S03]  /*2050*/  HGMMA.64x128x16.F32.BF16 R172, gdesc[UR12], R172, gsb0 ;  /* 0x01e000000cac79f0 */ /* 0x000fe600080018ac */
[----:B------:R-:W-:Y:S02]  /*2060*/  WARPGROUP.DEPBAR.LE gsb0, 0x0 ;  /* 0x00008000000079c5 */ /* 0x000fe40000010000 */
[----:B------:R-:W-:Y:S04]  /*2070*/  STL.64 [R1], R172 ;  /* 0x000000ac01007387 */ /* 0x000fe80000100a00 */
[----:B------:R-:W-:Y:S04]  /*2080*/  STL.64 [R1+0x8], R174 ;  /* 0x000008ae01007387 */ /* 0x000fe80000100a00 */
        /* <DEDUP_REMOVED lines=19> */
[----:B------:R0:W-:Y:S04]  /*21c0*/  STL.64 [R1+0xa8], R214 ;  /* 0x0000a8d601007387 */ /* 0x0001e80000100a00 */
        /* <DEDUP_REMOVED lines=10> */
[----:B0-----:R-:W2:Y:S04]  /*2270*/  LDL.LU.64 R214, [R1+0x370] ;  /* 0x0003700001d67983 */ /* 0x001ea80000300a00 */
[----:B------:R-:W2:Y:S04]  /*2280*/  LDL.LU.64 R212, [R1+0x368] ;  /* 0x0003680001d47983 */ /* 0x000ea80000300a00 */
        /* <DEDUP_REMOVED lines=19> */
[----:B------:R-:W2:Y:S01]  /*23c0*/  LDL.LU.64 R172, [R1+0x2c8] ;  /* 0x0002c80001ac7983 */ /* 0x000ea20000300a00 */
[----:B------:R-:W-:Y:S01]  /*23d0*/  UIADD3 UR12, UR8, 0x402, URZ ;  /* 0x00000402080c7890 */ /* 0x000fe2000fffe03f */
[----:B------:R-:W-:Y:S01]  /*23e0*/  UMOV UR13, 0x40000040 ;  /* 0x40000040000d7882 */ /* 0x000fe20000000000 */
[----:B--2---:R-:W-:-:S07]  /*23f0*/  WARPGROUP.ARRIVE ;  /* 0x00000000000079c5 */ /* 0x004fce0000000000 */
[----:B------:R-:W-:Y:S01]  /*2400*/  HGMMA.64x128x16.F32.BF16 R152, gdesc[UR12], R152, gsb0 ;  /* 0x01e000000c9879f0 */ /* 0x000fe20008001898 */
[----:B------:R-:W-:Y:S02]  /*2410*/  UIADD3 UR12, UR8, 0x802, URZ ;  /* 0x00000802080c7890 */ /* 0x000fe4000fffe03f */
[----:B------:R-:W-:Y:S02]  /*2420*/  WARPGROUP.DEPBAR.LE gsb0, 0x0 ;  /* 0x00008000000079c5 */ /* 0x000fe40000010000 */
        /* <DEDUP_REMOVED lines=32> */
[----:B0-----:R-:W2:Y:S04]  /*2630*/  LDL.LU.64 R152, [R1] ;  /* 0x0000000001987983 */ /* 0x001ea80000300a00 */
        /* <DEDUP_REMOVED lines=31> */
[----:B------:R-:W-:Y:S01]  /*2830*/  WARPGROUP.ARRIVE ;  /* 0x00000000000079c5 */ /* 0x000fe20000000000 */
[----:B------:R-:W-:-:S05]  /*2840*/  UMOV UR13, 0x40000040 ;  /* 0x40000040000d7882 */ /* 0x000fca0000000000 */
[----:B------:R-:W-:Y:S01]  /*2850*/  HGMMA.64x128x16.F32.BF16 R88, gdesc[UR12], R88, gsb0 ;  /* 0x01e000000c5879f0 */ /* 0x000fe20008001858 */
[----:B------:R-:W-:Y:S01]  /*2860*/  UIADD3 UR12, UR8, 0xc02, URZ ;  /* 0x00000c02080c7890 */ /* 0x000fe2000fffe03f */
[----:B------:R-:W-:Y:S01]  /*2870*/  UMOV UR13, 0x40000040 ;  /* 0x40000040000d7882 */ /* 0x000fe20000000000 */
[----:B------:R-:W-:Y:S02]  /*2880*/  WARPGROUP.DEPBAR.LE gsb0, 0x0 ;  /* 0x00008000000079c5 */ /* 0x000fe40000010000 */
[----:B------:R-:W-:-:S07]  /*2890*/  WARPGROUP.ARRIVE ;  /* 0x00000000000079c5 */ /* 0x000fce0000000000 */
[----:B------:R-:W-:Y:S01]  /*28a0*/  HGMMA.64x128x16.F32.BF16 R24, gdesc[UR12], R24, gsb0 ;  /* 0x01e000000c1879f0 */ /* 0x000fe20008001818 */
[----:B------:R-:W-:Y:S02]  /*28b0*/  UIADD3 UR12, UR8, 0x4, URZ ;  /* 0x00000004080c7890 */ /* 0x000fe4000fffe03f */
[----:B------:R-:W-:Y:S01]  /*28c0*/  UIADD3 UR14, UR6, 0x4, URZ ;  /* 0x00000004060e7890 */ /* 0x000fe2000fffe03f */
[----:B------:R-:W-:Y:S01]  /*28d0*/  UMOV UR13, 0x40000040 ;  /* 0x40000040000d7882 */ /* 0x000fe20000000000 */
[----:B------:R-:W-:Y:S01]  /*28e0*/  UMOV UR15, 0x40000040 ;  /* 0x40000040000f7882 */ /* 0x000fe20000000000 */
[----:B------:R-:W-:Y:S02]  /*28f0*/  WARPGROUP.DEPBAR.LE gsb0, 0x0 ;  /* 0x00008000000079c5 */ /* 0x000fe40000010000 */
[----:B--2---:R-:W-:-:S06]  /*2900*/  WARPGROUP.ARRIVE ;  /* 0x00000000000079c5 */ /* 0x004fcc0000000000 */
[----:B------:R-:W-:Y:S03]  /*2910*/  HGMMA.64x128x16.F32.BF16 R152, gdesc[UR12], R152, gsb0 ;  /* 0x01e000000c9879f0 */ /* 0x000fe60008001898 */
[----:B------:R-:W-:Y:S02]  /*2920*/  WARPGROUP.DEPBAR.LE gsb0, 0x0 ;  /* 0x00008000000079c5 */ /* 0x000fe40000010000 */
[----:B------:R-:W-:Y:S01]  /*2930*/  STL.64 [R1], R152 ;  /* 0x0000009801007387 */ /* 0x000fe20000100a00 */
[----:B------:R-:W-:Y:S01]  /*2940*/  IMAD.MOV.U32 R4, RZ, RZ, R214 ;  /* 0x000000ffff047224 */ /* 0x000fe200078e00d6 */
[----:B------:R-:W-:Y:S01]  /*2950*/  MOV R7, R211 ;  /* 0x000000d300077202 */ /* 0x000fe20000000f00 */
[----:B------:R-:W-:Y:S01]  /*2960*/  IMAD.MOV.U32 R0, RZ, RZ, R215 ;  /* 0x000000ffff007224 */ /* 0x000fe200078e00d7 */
[----:B------:R-:W-:Y:S01]  /*2970*/  STL.64 [R1+0x8], R154 ;  /* 0x0000089a01007387 */ /* 0x000fe20000100a00 */
        /* <DEDUP_REMOVED lines=28> */
[----:B------:R-:W-:-:S02]  /*2b40*/  IMAD.MOV.U32 R217, RZ, RZ, R194 ;  /* 0x000000ffffd97224 */ /* 0x000fc400078e00c2 */
[----:B------:R-:W-:Y:S01]  /*2b50*/  IMAD.MOV.U32 R216, RZ, RZ, R195 ;  /* 0x000000ffffd87224 */ /* 0x000fe200078e00c3 */
[----:B------:R-:W-:Y:S01]  /*2b60*/  STL.64 [R1+0x48], R170 ;  /* 0x000048aa01007387 */ /* 0x000fe20000100a00 */
[----:B------:R-:W-:Y:S02]  /*2b70*/  IMAD.MOV.U32 R219, RZ, RZ, R192 ;  /* 0x000000ffffdb7224 */ /* 0x000fe400078e00c0 */
[----:B------:R-:W-:Y:S01]  /*2b80*/  IMAD.MOV.U32 R218, RZ, RZ, R193 ;  /* 0x000000ffffda7224 */ /* 0x000fe200078e00c1 */
[----:B------:R0:W-:Y:S01]  /*2b90*/  STL [R1+0x50], R172 ;  /* 0x000050ac01007387 */ /* 0x0001e20000100800 */
[----:B------:R-:W-:Y:S02]  /*2ba0*/  IMAD.MOV.U32 R221, RZ, RZ, R190 ;  /* 0x000000ffffdd7224 */ /* 0x000fe400078e00be */
[----:B------:R-:W-:Y:S01]  /*2bb0*/  IMAD.MOV.U32 R223, RZ, RZ, R188 ;  /* 0x000000ffffdf7224 */ /* 0x000fe200078e00bc */
[----:B------:R-:W2:Y:S01]  /*2bc0*/  LDL.LU.64 R214, [R1+0x2c0] ;  /* 0x0002c00001d67983 */ /* 0x000ea20000300a00 */
[----:B------:R-:W-:-:S02]  /*2bd0*/  IMAD.MOV.U32 R222, RZ, RZ, R189 ;  /* 0x000000ffffde7224 */ /* 0x000fc400078e00bd */
[----:B------:R-:W-:Y:S01]  /*2be0*/  IMAD.MOV.U32 R224, RZ, RZ, R187 ;  /* 0x000000ffffe07224 */ /* 0x000fe200078e00bb */
[----:B------:R-:W2:Y:S01]  /*2bf0*/  LDL.LU.64 R212, [R1+0x2b8] ;  /* 0x0002b80001d47983 */ /* 0x000ea20000300a00 */
[----:B------:R-:W-:Y:S02]  /*2c00*/  IMAD.MOV.U32 R227, RZ, RZ, R184 ;  /* 0x000000ffffe37224 */ /* 0x000fe400078e00b8 */
[----:B------:R-:W-:Y:S01]  /*2c10*/  IMAD.MOV.U32 R226, RZ, RZ, R185 ;  /* 0x000000ffffe27224 */ /* 0x000fe200078e00b9 */
[----:B------:R-:W2:Y:S01]  /*2c20*/  LDL.LU.64 R210, [R1+0x2b0] ;  /* 0x0002b00001d27983 */ /* 0x000ea20000300a00 */
        /* <DEDUP_REMOVED lines=12> */
[----:B------:R-:W-:-:S03]  /*2cf0*/  IMAD.MOV.U32 R16, RZ, RZ, R173 ;  /* 0x000000ffff107224 */ /* 0x000fc600078e00ad */
        /* <DEDUP_REMOVED lines=29> */
[----:B------:R-:W-:Y:S01]  /*2ed0*/  UIADD3 UR12, UR8, 0x804, URZ ;  /* 0x00000804080c7890 */ /* 0x000fe2000fffe03f */
[----:B------:R-:W-:Y:S01]  /*2ee0*/  UMOV UR13, 0x40000040 ;  /* 0x40000040000d7882 */ /* 0x000fe20000000000 */
        /* <DEDUP_REMOVED lines=23> */
[----:B0-----:R-:W2:Y:S04]  /*3060*/  LDL.LU R172, [R1] ;  /* 0x0000000001ac7983 */ /* 0x001ea80000300800 */
[----:B------:R-:W2:Y:S04]  /*3070*/  LDL.LU R173, [R1+0x4] ;  /* 0x0000040001ad7983 */ /* 0x000ea80000300800 */
        /* <DEDUP_REMOVED lines=18> */
[----:B------:R-:W2:Y:S01]  /*31a0*/  LDL.LU R192, [R1+0x50] ;  /* 0x0000500001c07983 */ /* 0x000ea20000300800 */
[----:B------:R-:W-:-:S06]  /*31b0*/  WARPGROUP.ARRIVE ;  /* 0x00000000000079c5 */ /* 0x000fcc0000000000 */
[----:B------:R-:W-:Y:S01]  /*31c0*/  HGMMA.64x128x16.F32.BF16 R88, gdesc[UR12], R88, gsb0 ;  /* 0x01e000000c5879f0 */ /* 0x000fe20008001858 */
[----:B------:R-:W-:Y:S01]  /*31d0*/  UIADD3 UR12, UR8, 0xc04, URZ ;  /* 0x00000c04080c7890 */ /* 0x000fe2000fffe03f */
        /* <DEDUP_REMOVED lines=20> */
[----:B------:R0:W5:Y:S01]  /*3320*/  LDL.LU R16, [R1+0x1c0] ;  /* 0x0001c00001107983 */ /* 0x0001620000300800 */
[----:B------:R-:W-:Y:S01]  /*3330*/  IMAD.MOV.U32 R209, RZ, RZ, R222 ;  /* 0x000000ffffd17224 */ /* 0x000fe200078e00de */
[----:B------:R-:W-:-:S02]  /*3340*/  WARPGROUP.DEPBAR.LE gsb0, 0x0 ;  /* 0x00008000000079c5 */ /* 0x000fc40000010000 */
[----:B------:R-:W-:-:S06]  /*3350*/  WARPGROUP.ARRIVE ;  /* 0x00000000000079c5 */ /* 0x000fcc0000000000 */
[----:B------:R-:W-:Y:S01]  /*3360*/  HGMMA.64x128x16.F32.BF16 R24, gdesc[UR12], R24, gsb0 ;  /* 0x01e000000c1879f0 */ /* 0x000fe20008001818 */
        /* <DEDUP_REMOVED lines=18> */
[----:B------:R-:W-:Y:S01]  /*3490*/  UIADD3 UR12, UR8, 0x6, URZ ;  /* 0x00000006080c7890 */ /* 0x000fe2000fffe03f */
[----:B------:R-:W-:Y:S01]  /*34a0*/  IMAD.MOV.U32 R216, RZ, RZ, R23 ;  /* 0x000000ffffd87224 */ /* 0x000fe200078e0017 */
[----:B------:R-:W-:Y:S01]  /*34b0*/  UIADD3 UR14, UR6, 0x6, URZ ;  /* 0x00000006060e7890 */ /* 0x000fe2000fffe03f */
[----:B------:R-:W-:Y:S01]  /*34c0*/  IMAD.MOV.U32 R217, RZ, RZ, R22 ;  /* 0x000000ffffd97224 */ /* 0x000fe200078e0016 */
[----:B------:R-:W-:Y:S01]  /*34d0*/  UMOV UR13, 0x40000040 ;  /* 0x40000040000d7882 */ /* 0x000fe20000000000 */
[----:B------:R-:W-:Y:S01]  /*34e0*/  IMAD.MOV.U32 R219, RZ, RZ, R20 ;  /* 0x000000ffffdb7224 */ /* 0x000fe200078e0014 */
[----:B------:R-:W-:Y:S01]  /*34f0*/  UMOV UR15, 0x40000040 ;  /* 0x40000040000f7882 */ /* 0x000fe20000000000 */
[----:B------:R-:W-:Y:S01]  /*3500*/  IMAD.MOV.U32 R220, RZ, RZ, R19 ;  /* 0x000000ffffdc7224 */ /* 0x000fe200078e0013 */
[----:B------:R0:W5:Y:S01]  /*3510*/  LDL.LU R3, [R1+0x1bc] ;  /* 0x0001bc0001037983 */ /* 0x0001620000300800 */
[----:B------:R-:W-:-:S03]  /*3520*/  IMAD.MOV.U32 R221, RZ, RZ, R18 ;  /* 0x000000ffffdd7224 */ /* 0x000fc600078e0012 */
[----:B------:R0:W5:Y:S01]  /*3530*/  LDL.LU R2, [R1+0x1b8] ;  /* 0x0001b80001027983 */ /* 0x0001620000300800 */
[----:B------:R-:W-:Y:S02]  /*3540*/  WARPGROUP.DEPBAR.LE gsb0, 0x0 ;  /* 0x00008000000079c5 */ /* 0x000fe40000010000 */
[----:B--2---:R-:W-:-:S06]  /*3550*/  WARPGROUP.ARRIVE ;  /* 0x00000000000079c5 */ /* 0x004fcc0000000000 */
        /* <DEDUP_REMOVED lines=34> */
[----:B-1----:R-:W2:Y:S04]  /*3780*/  LDL.LU.64 R214, [R1+0x1b0] ;  /* 0x0001b00001d67983 */ /* 0x002ea80000300a00 */
        /* <DEDUP_REMOVED lines=28> */
[----:B------:R-:W-:-:S07]  /*3950*/  WARPGROUP.ARRIVE ;  /* 0x00000000000079c5 */ /* 0x000fce0000000000 */
[----:B------:R-:W-:Y:S01]  /*3960*/  HGMMA.64x128x16.F32.BF16 R88, gdesc[UR12], R88, gsb0 ;  /* 0x01e000000c5879f0 */ /* 0x000fe20008001858 */
[----:B------:R-:W-:Y:S01]  /*3970*/  UIADD3 UR12, UR8, 0xc06, URZ ;  /* 0x00000c06080c7890 */ /* 0x000fe2000fffe03f */
[----:B------:R-:W-:Y:S01]  /*3980*/  UMOV UR13, 0x40000040 ;  /* 0x40000040000d7882 */ /* 0x000fe20000000000 */
[----:B------:R-:W-:Y:S02]  /*3990*/  WARPGROUP.DEPBAR.LE gsb0, 0x0 ;  /* 0x00008000000079c5 */ /* 0x000fe40000010000 */
[----:B------:R-:W-:-:S07]  /*39a0*/  WARPGROUP.ARRIVE ;  /* 0x00000000000079c5 */ /* 0x000fce0000000000 */
[----:B------:R-:W-:Y:S03]  /*39b0*/  HGMMA.64x128x16.F32.BF16 R24, gdesc[UR12], R24, gsb0 ;  /* 0x01e000000c1879f0 */ /* 0x000fe60008001818 */
[----:B------:R-:W-:Y:S02]  /*39c0*/  WARPGROUP.DEPBAR.LE gsb0, 0x0 ;  /* 0x00008000000079c5 */ /* 0x000fe40000010000 */
[----:B0-----:R-:W-:Y:S05]  /*39d0*/  @!P1 BRA `(.L_x_18) ;  /* 0x0000002c00389947 */ /* 0x001fea0003800000 */
[----:B------:R-:W-:-:S04]  /*39e0*/  UIADD3 UR6, UR37, 0x1, URZ ;  /* 0x0000000125067890 */ /* 0x000fc8000fffe03f */
[----:B------:R-:W-:-:S04]  /*39f0*/  UISETP.NE.AND UP0, UPT, UR6, 0x2, UPT ;  /* 0x000000020600788c */ /* 0x000fc8000bf05270 */
[----:B------:R-:W-:Y:S02]  /*3a00*/  USEL UR7, URZ, 0x1, UP0 ;  /* 0x000000013f077887 */ /* 0x000fe40008000000 */
[----:B------:R-:W-:Y:S02]  /*3a10*/  USEL UR6, UR6, URZ, UP0 ;  /* 0x0000003f06067287 */ /* 0x000fe40008000000 */
[----:B------:R-:W-:-:S06]  /*3a20*/  ULOP3.LUT UR7, UR36, UR7, URZ, 0x3c, !UPT ;  /* 0x0000000724077292 */ /* 0x000fcc000f8e3c3f */
[----:B------:R-:W-:Y:S01]  /*3a30*/  IMAD.U32 R0, RZ, RZ, UR7 ;  /* 0x00000007ff007e24 */ /* 0x000fe2000f8e00ff */
[----:B------:R-:W-:-:S06]  /*3a40*/  UMOV UR7, UR37 ;  /* 0x0000002500077c82 */ /* 0x000fcc0008000000 */
.L_x_25:
[----:B------:R-:W-:Y:S05]  /*3a50*/  @!P0 BRA `(.L_x_19) ;  /* 0x0000000000048947 */ /* 0x000fea0003800000 */
[----:B------:R-:W-:Y:S01]  /*3a60*/  BPT.TRAP 0x1 ;  /* 0x000000040000795c */ /* 0x000fe20000300000 */
.L_x_19:
[----:B------:R-:W0:Y:S01]  /*3a70*/  S2UR UR9, SR_CgaCtaId ;  /* 0x00000000000979c3 */ /* 0x000e220000008800 */
[----:B------:R-:W-:Y:S01]  /*3a80*/  UMOV UR8, 0x400 ;  /* 0x0000040000087882 */ /* 0x000fe20000000000 */
[----:B------:R-:W-:Y:S01]  /*3a90*/  SHF.L.U32 R4, R0, 0x1f, RZ ;  /* 0x0000001f00047819 */ /* 0x000fe200000006ff */
[----:B0-----:R-:W-:-:S04]  /*3aa0*/  ULEA UR8, UR9, UR8, 0x18 ;  /* 0x0000000809087291 */ /* 0x001fc8000f8ec03f */
[----:B------:R-:W-:-:S09]  /*3ab0*/  ULEA UR9, UR6, UR8, 0x3 ;  /* 0x0000000806097291 */ /* 0x000fd2000f8e183f */
[----:B------:R0:W1:Y:S01]  /*3ac0*/  SYNCS.PHASECHK.TRANS64.TRYWAIT P1, [UR9], R4 ;  /* 0x00000004ff0075a7 */ /* 0x0000620008020149 */
[----:B------:R-:W-:Y:S05]  /*3ad0*/  @!P0 BRA `(.L_x_20) ;  /* 0x0000000000048947 */ /* 0x000fea0003800000 */
[----:B------:R-:W-:Y:S01]  /*3ae0*/  BPT.TRAP 0x1 ;  /* 0x000000040000795c */ /* 0x000fe20000300000 */
.L_x_20:
[----:B-1----:R-:W-:Y:S05]  /*3af0*/  @P1 BRA `(.L_x_21) ;  /* 0x0000000000081947 */ /* 0x002fea0003800000 */
[----:B------:R-:W1:Y:S02]  /*3b00*/  SYNCS.PHASECHK.TRANS64.TRYWAIT P1, [UR9], R4 ;  /* 0x00000004ff0075a7 */ /* 0x000e640008020149 */
[----:B-1----:R-:W-:Y:S05]  /*3b10*/  @!P1 BRA `(.L_x_22) ;  /* 0x0000015000f49947 */ /* 0x002fea0003800000 */
.L_x_21:
        /* <DEDUP_REMOVED lines=32> */
[----:B--2---:R-:W2:Y:S04]  /*3d20*/  LDL.LU.64 R24, [R1] ;  /* 0x0000000001187983 */ /* 0x004ea80000300a00 */
        /* <DEDUP_REMOVED lines=31> */
[----:B------:R-:W-:-:S02]  /*3f20*/  ULEA UR9, UR6, UR4, 0xc ;  /* 0x0000000406097291 */ /* 0x000fc4000f8e603f */
[----:B------:R-:W-:Y:S01]  /*3f30*/  ULEA UR10, UR6, UR5, 0xa ;  /* 0x00000005060a7291 */ /* 0x000fe2000f8e503f */
[----:B-----5:R-:W-:Y:S01]  /*3f40*/  STL [R1+0x1c4], R16 ;  /* 0x0001c41001007387 */ /* 0x020fe20000100800 */
[----:B------:R-:W-:Y:S01]  /*3f50*/  UMOV UR13, 0x40000040 ;  /* 0x40000040000d7882 */ /* 0x000fe20000000000 */
[----:B------:R-:W-:Y:S02]  /*3f60*/  UMOV UR15, 0x40000040 ;  /* 0x40000040000f7882 */ /* 0x000fe40000000000 */
[----:B------:R-:W-:Y:S01]  /*3f70*/  UMOV UR12, UR9 ;  /* 0x00000009000c7c82 */ /* 0x000fe20008000000 */
[----:B------:R-:W-:Y:S01]  /*3f80*/  STL [R1+0x1c0], R3 ;  /* 0x0001c00301007387 */ /* 0x000fe20000100800 */
[----:B------:R-:W-:-:S03]  /*3f90*/  UMOV UR14, UR10 ;  /* 0x0000000a000e7c82 */ /* 0x000fc60008000000 */
[----:B------:R3:W-:Y:S04]  /*3fa0*/  STL [R1+0x1bc], R2 ;  /* 0x0001bc0201007387 */ /* 0x0007e80000100800 */
[----:B------:R4:W-:Y:S01]  /*3fb0*/  STL [R1+0x1b8], R0 ;  /* 0x0001b80001007387 */ /* 0x0009e20000100800 */
[----:B--2---:R-:W-:-:S06]  /*3fc0*/  WARPGROUP.ARRIVE ;  /* 0x00000000000079c5 */ /* 0x004fcc0000000000 */
[----:B------:R-:W-:Y:S01]  /*3fd0*/  HGMMA.64x128x16.F32.BF16 R24, gdesc[UR12], R24, gsb0 ;  /* 0x01e000000c1879f0 */ /* 0x000fe20008001818 */
[----:B------:R-:W-:Y:S01]  /*3fe0*/  UIADD3 UR12, UR9, 0x400, URZ ;  /* 0x00000400090c7890 */ /* 0x000fe2000fffe03f */
[----:B------:R-:W-:Y:S01]  /*3ff0*/  UMOV UR13, 0x40000040 ;  /* 0x40000040000d7882 */ /* 0x000fe20000000000 */
[----:B------:R-:W-:Y:S02]  /*4000*/  WARPGROUP.DEPBAR.LE gsb0, 0x0 ;  /* 0x00008000000079c5 */ /* 0x000fe40000010000 */
[----:B------:R-:W-:Y:S01]  /*4010*/  STL.64 [R1], R24 ;  /* 0x0000001801007387 */ /* 0x000fe20000100a00 */
[----:B------:R-:W-:Y:S01]  /*4020*/  WARPGROUP.ARRIVE ;  /* 0x00000000000079c5 */ /* 0x000fe20000000000 */
[----:B---3--:R-:W-:Y:S01]  /*4030*/  MOV R2, R86 ;  /* 0x0000005600027202 */ /* 0x008fe20000000f00 */
[----:B----4-:R-:W-:Y:S01]  /*4040*/  IMAD.MOV.U32 R0, RZ, RZ, R87 ;  /* 0x000000ffff007224 */ /* 0x010fe200078e0057 */
[----:B------:R-:W-:Y:S01]  /*4050*/  STL.64 [R1+0x8], R26 ;  /* 0x0000081a01007387 */ /* 0x000fe20000100a00 */
[----:B01----:R-:W-:Y:S01]  /*4060*/  IMAD.MOV.U32 R4, RZ, RZ, R84 ;  /* 0x000000ffff047224 */ /* 0x003fe200078e0054 */
[----:B------:R-:W-:Y:S01]  /*4070*/  MOV R7, R81 ;  /* 0x0000005100077202 */ /* 0x000fe20000000f00 */
[----:B------:R-:W-:Y:S01]  /*4080*/  HGMMA.64x128x16.F32.BF16 R152, gdesc[UR12], R152, gsb0 ;  /* 0x01e000000c9879f0 */ /* 0x000fe20008001898 */
        /* <DEDUP_REMOVED lines=31> */
[----:B------:R0:W-:Y:S01]  /*4280*/  STL [R1+0x50], R44 ;  /* 0x0000502c01007387 */ /* 0x0001e20000100800 */
        /* <DEDUP_REMOVED lines=48> */
[----:B------:R-:W-:-:S03]  /*4590*/  WARPGROUP.DEPBAR.LE gsb0, 0x0 ;  /* 0x00008000000079c5 */ /* 0x000fc60000010000 */
        /* <DEDUP_REMOVED lines=22> */
[----:B0-----:R-:W3:Y:S04]  /*4700*/  LDL.LU R172, [R1] ;  /* 0x0000000001ac7983 */ /* 0x001ee80000300800 */
[----:B------:R-:W3:Y:S04]  /*4710*/  LDL.LU R173, [R1+0x4] ;  /* 0x0000040001ad7983 */ /* 0x000ee80000300800 */
        /* <DEDUP_REMOVED lines=18> */
[----:B------:R-:W3:Y:S01]  /*4840*/  LDL.LU R192, [R1+0x50] ;  /* 0x0000500001c07983 */ /* 0x000ee20000300800 */
[----:B------:R-:W-:Y:S01]  /*4850*/  UIADD3 UR12, UR9, 0x800, URZ ;  /* 0x00000800090c7890 */ /* 0x000fe2000fffe03f */
[----:B------:R-:W-:Y:S01]  /*4860*/  WARPGROUP.ARRIVE ;  /* 0x00000000000079c5 */ /* 0x000fe20000000000 */
[----:B------:R-:W-:-:S07]  /*4870*/  UMOV UR13, 0x40000040 ;  /* 0x40000040000d7882 */ /* 0x000fce0000000000 */
        /* <DEDUP_REMOVED lines=15> */
[----:B------:R-:W-:Y:S01]  /*4970*/  IMAD.MOV.U32 R202, RZ, RZ, R226 ;  /* 0x000000ffffca7224 */ /* 0x000fe200078e00e2 */
[----:B------:R-:W-:Y:S01]  /*4980*/  MOV R226, R10 ;  /* 0x0000000a00e27202 */ /* 0x000fe20000000f00 */
[----:B------:R-:W-:Y:S02]  /*4990*/  IMAD.MOV.U32 R203, RZ, RZ, R225 ;  /* 0x000000ffffcb7224 */ /* 0x000fe400078e00e1 */
[----:B------:R-:W-:Y:S02]  /*49a0*/  IMAD.MOV.U32 R204, RZ, RZ, R224 ;  /* 0x000000ffffcc7224 */ /* 0x000fe400078e00e0 */
[----:B------:R-:W-:Y:S01]  /*49b0*/  IMAD.MOV.U32 R205, RZ, RZ, R223 ;  /* 0x000000ffffcd7224 */ /* 0x000fe200078e00df */
[----:B------:R-:W-:Y:S02]  /*49c0*/  WARPGROUP.DEPBAR.LE gsb0, 0x0 ;  /* 0x00008000000079c5 */ /* 0x000fe40000010000 */
[----:B--2---:R-:W-:-:S06]  /*49d0*/  WARPGROUP.ARRIVE ;  /* 0x00000000000079c5 */ /* 0x004fcc0000000000 */
[----:B------:R-:W-:Y:S01]  /*49e0*/  HGMMA.64x128x16.F32.BF16 R24, gdesc[UR12], R24, gsb0 ;  /* 0x01e000000c1879f0 */ /* 0x000fe20008001818 */
[----:B------:R-:W-:Y:S01]  /*49f0*/  IMAD.MOV.U32 R207, RZ, RZ, R221 ;  /* 0x000000ffffcf7224 */ /* 0x000fe200078e00dd */
[----:B------:R-:W-:Y:S01]  /*4a00*/  MOV R221, R15 ;  /* 0x0000000f00dd7202 */ /* 0x000fe20000000f00 */
[----:B------:R-:W-:Y:S02]  /*4a10*/  IMAD.MOV.U32 R208, RZ, RZ, R220 ;  /* 0x000000ffffd07224 */ /* 0x000fe400078e00dc */
[----:B------:R-:W-:Y:S02]  /*4a20*/  IMAD.MOV.U32 R209, RZ, RZ, R219 ;  /* 0x000000ffffd17224 */ /* 0x000fe400078e00db */
        /* <DEDUP_REMOVED lines=22> */
[----:B------:R-:W-:-:S02]  /*4b90*/  UIADD3 UR12, UR9, 0x2, URZ ;  /* 0x00000002090c7890 */ /* 0x000fc4000fffe03f */
[----:B------:R-:W-:Y:S01]  /*4ba0*/  UIADD3 UR14, UR10, 0x2, URZ ;  /* 0x000000020a0e7890 */ /* 0x000fe2000fffe03f */
[----:B------:R-:W-:Y:S01]  /*4bb0*/  UMOV UR13, 0x40000040 ;  /* 0x40000040000d7882 */ /* 0x000fe20000000000 */
[----:B------:R-:W-:Y:S01]  /*4bc0*/  UMOV UR15, 0x40000040 ;  /* 0x40000040000f7882 */ /* 0x000fe20000000000 */
[----:B------:R-:W-:Y:S02]  /*4bd0*/  WARPGROUP.DEPBAR.LE gsb0, 0x0 ;  /* 0x00008000000079c5 */ /* 0x000fe40000010000 */
[----:B---3--:R-:W-:-:S06]  /*4be0*/  WARPGROUP.ARRIVE ;  /* 0x00000000000079c5 */ /* 0x008fcc0000000000 */
        /* <DEDUP_REMOVED lines=148> */
[----:B------:R-:W-:Y:S01]  /*5530*/  STL.64 [R1+0x30], R164 ;  /* 0x000030a401007387 */ /* 0x000fe20000100a00 */
[----:B------:R-:W-:-:S03]  /*5540*/  IMAD.MOV.U32 R5, RZ, RZ, R214 ;  /* 0x000000ffff057224 */ /* 0x000fc600078e00d6 */
[----:B------:R-:W-:Y:S01]  /*5550*/  STL.64 [R1+0x38], R166 ;  /* 0x000038a601007387 */ /* 0x000fe20000100a00 */
[----:B------:R-:W-:-:S03]  /*5560*/  IMAD.MOV.U32 R4, RZ, RZ, R215 ;  /* 0x000000ffff047224 */ /* 0x000fc600078e00d7 */
[----:B------:R-:W-:Y:S01]  /*5570*/  STL.64 [R1+0x40], R168 ;  /* 0x000040a801007387 */ /* 0x000fe20000100a00 */
[----:B------:R-:W-:Y:S01]  /*5580*/  IMAD.MOV.U32 R7, RZ, RZ, R212 ;  /* 0x000000ffff077224 */ /* 0x000fe200078e00d4 */
[----:B------:R-:W-:Y:S02]  /*5590*/  MOV R6, R213 ;  /* 0x000000d500067202 */ /* 0x000fe40000000f00 */
[----:B------:R-:W-:Y:S01]  /*55a0*/  STL.64 [R1+0x48], R170 ;  /* 0x000048aa01007387 */ /* 0x000fe20000100a00 */
[----:B------:R-:W-:-:S03]  /*55b0*/  IMAD.MOV.U32 R9, RZ, RZ, R210 ;  /* 0x000000ffff097224 */ /* 0x000fc600078e00d2 */
[----:B------:R0:W-:Y:S01]  /*55c0*/  STL [R1+0x50], R172 ;  /* 0x000050ac01007387 */ /* 0x0001e20000100800 */
[----:B------:R-:W-:Y:S01]  /*55d0*/  IMAD.MOV.U32 R8, RZ, RZ, R211 ;  /* 0x000000ffff087224 */ /* 0x000fe200078e00d3 */
[----:B------:R-:W-:Y:S02]  /*55e0*/  MOV R11, R208 ;  /* 0x000000d0000b7202 */ /* 0x000fe40000000f00 */
[----:B------:R-:W2:Y:S01]  /*55f0*/  LDL.LU.64 R214, [R1+0x2c0] ;  /* 0x0002c00001d67983 */ /* 0x000ea20000300a00 */
[----:B------:R-:W-:-:S03]  /*5600*/  IMAD.MOV.U32 R10, RZ, RZ, R209 ;  /* 0x000000ffff0a7224 */ /* 0x000fc600078e00d1 */
[----:B------:R-:W2:Y:S01]  /*5610*/  LDL.LU.64 R212, [R1+0x2b8] ;  /* 0x0002b80001d47983 */ /* 0x000ea20000300a00 */
[----:B------:R-:W-:Y:S02]  /*5620*/  IMAD.MOV.U32 R13, RZ, RZ, R206 ;  /* 0x000000ffff0d7224 */ /* 0x000fe400078e00ce */
[----:B------:R-:W-:Y:S01]  /*5630*/  IMAD.MOV.U32 R12, RZ, RZ, R207 ;  /* 0x000000ffff0c7224 */ /* 0x000fe200078e00cf */
[----:B------:R-:W2:Y:S01]  /*5640*/  LDL.LU.64 R210, [R1+0x2b0] ;  /* 0x0002b00001d27983 */ /* 0x000ea20000300a00 */
[----:B------:R-:W-:Y:S01]  /*5650*/  IMAD.MOV.U32 R15, RZ, RZ, R204 ;  /* 0x000000ffff0f7224 */ /* 0x000fe200078e00cc */
[----:B------:R-:W-:Y:S01]  /*5660*/  MOV R17, R203 ;  /* 0x000000cb00117202 */ /* 0x000fe20000000f00 */
[----:B------:R-:W-:Y:S01]  /*5670*/  IMAD.MOV.U32 R14, RZ, RZ, R205 ;  /* 0x000000ffff0e7224 */ /* 0x000fe200078e00cd */
[----:B------:R-:W2:Y:S01]  /*5680*/  LDL.LU.64 R208, [R1+0x2a8] ;  /* 0x0002a80001d07983 */ /* 0x000ea20000300a00 */
[----:B------:R-:W-:-:S03]  /*5690*/  IMAD.MOV.U32 R18, RZ, RZ, R202 ;  /* 0x000000ffff127224 */ /* 0x000fc600078e00ca */
[----:B------:R-:W2:Y:S01]  /*56a0*/  LDL.LU.64 R206, [R1+0x2a0] ;  /* 0x0002a00001ce7983 */ /* 0x000ea20000300a00 */
[----:B------:R-:W-:Y:S01]  /*56b0*/  IMAD.MOV.U32 R20, RZ, RZ, R200 ;  /* 0x000000ffff147224 */ /* 0x000fe200078e00c8 */
[----:B------:R-:W-:Y:S01]  /*56c0*/  MOV R22, R198 ;  /* 0x000000c600167202 */ /* 0x000fe20000000f00 */
[----:B------:R-:W-:Y:S01]  /*56d0*/  IMAD.MOV.U32 R19, RZ, RZ, R201 ;  /* 0x000000ffff137224 */ /* 0x000fe200078e00c9 */
        /* <DEDUP_REMOVED lines=122> */
[----:B------:R-:W-:Y:S01]  /*5e80*/  IMAD.MOV.U32 R207, RZ, RZ, R225 ;  /* 0x000000ffffcf7224 */ /* 0x000fe200078e00e1 */
[----:B------:R-:W-:Y:S01]  /*5e90*/  MOV R225, R14 ;  /* 0x0000000e00e17202 */ /* 0x000fe20000000f00 */
[----:B------:R-:W-:Y:S02]  /*5ea0*/  IMAD.MOV.U32 R209, RZ, RZ, R223 ;  /* 0x000000ffffd17224 */ /* 0x000fe400078e00df */
[----:B------:R-:W-:Y:S01]  /*5eb0*/  IMAD.MOV.U32 R210, RZ, RZ, R222 ;  /* 0x000000ffffd27224 */ /* 0x000fe200078e00de */
[----:B------:R-:W-:Y:S02]  /*5ec0*/  WARPGROUP.DEPBAR.LE gsb0, 0x0 ;  /* 0x00008000000079c5 */ /* 0x000fe40000010000 */
[----:B------:R-:W-:-:S06]  /*5ed0*/  WARPGROUP.ARRIVE ;  /* 0x00000000000079c5 */ /* 0x000fcc0000000000 */
[----:B------:R-:W-:Y:S01]  /*5ee0*/  HGMMA.64x128x16.F32.BF16 R24, gdesc[UR12], R24, gsb0 ;  /* 0x01e000000c1879f0 */ /* 0x000fe20008001818 */
[----:B------:R-:W-:Y:S01]  /*5ef0*/  IMAD.MOV.U32 R211, RZ, RZ, R221 ;  /* 0x000000ffffd37224 */ /* 0x000fe200078e00dd */
[----:B------:R-:W-:Y:S01]  /*5f00*/  MOV R221, R19 ;  /* 0x0000001300dd7202 */ /* 0x000fe20000000f00 */
[----:B------:R-:W-:Y:S02]  /*5f10*/  IMAD.MOV.U32 R213, RZ, RZ, R219 ;  /* 0x000000ffffd57224 */ /* 0x000fe400078e00db */
[----:B------:R-:W-:Y:S02]  /*5f20*/  IMAD.MOV.U32 R214, RZ, RZ, R218 ;  /* 0x000000ffffd67224 */ /* 0x000fe400078e00da */
[----:B------:R-:W-:Y:S01]  /*5f30*/  IMAD.MOV.U32 R215, RZ, RZ, R217 ;  /* 0x000000ffffd77224 */ /* 0x000fe200078e00d9 */
[----:B------:R-:W-:Y:S01]  /*5f40*/  MOV R217, R23 ;  /* 0x0000001700d97202 */ /* 0x000fe20000000f00 */
        /* <DEDUP_REMOVED lines=14> */
[----:B------:R-:W-:Y:S01]  /*6030*/  IMAD.MOV.U32 R235, RZ, RZ, R4 ;  /* 0x000000ffffeb7224 */ /* 0x000fe200078e0004 */
[----:B------:R-:W-:Y:S01]  /*6040*/  UIADD3 UR12, UR9, 0x6, URZ ;  /* 0x00000006090c7890 */ /* 0x000fe2000fffe03f */
[----:B------:R-:W-:Y:S01]  /*6050*/  IMAD.MOV.U32 R218, RZ, RZ, R22 ;  /* 0x000000ffffda7224 */ /* 0x000fe200078e0016 */
[----:B------:R-:W-:Y:S01]  /*6060*/  UIADD3 UR14, UR10, 0x6, URZ ;  /* 0x000000060a0e7890 */ /* 0x000fe2000fffe03f */
[----:B------:R-:W-:Y:S01]  /*6070*/  IMAD.MOV.U32 R219, RZ, RZ, R21 ;  /* 0x000000ffffdb7224 */ /* 0x000fe200078e0015 */
[----:B------:R-:W-:Y:S01]  /*6080*/  UMOV UR13, 0x40000040 ;  /* 0x40000040000d7882 */ /* 0x000fe20000000000 */
[----:B------:R-:W-:Y:S01]  /*6090*/  UMOV UR15, 0x40000040 ;  /* 0x40000040000f7882 */ /* 0x000fe20000000000 */
[----:B------:R0:W5:Y:S04]  /*60a0*/  LDL.LU R16, [R1+0x1c4] ;  /* 0x0001c40001107983 */ /* 0x0001680000300800 */
[----:B------:R0:W5:Y:S04]  /*60b0*/  LDL.LU R3, [R1+0x1c0] ;  /* 0x0001c00001037983 */ /* 0x0001680000300800 */
[----:B------:R0:W5:Y:S04]  /*60c0*/  LDL.LU R2, [R1+0x1bc] ;  /* 0x0001bc0001027983 */ /* 0x0001680000300800 */
[----:B------:R0:W5:Y:S01]  /*60d0*/  LDL.LU R0, [R1+0x1b8] ;  /* 0x0001b80001007983 */ /* 0x0001620000300800 */
[----:B------:R-:W-:-:S02]  /*60e0*/  WARPGROUP.DEPBAR.LE gsb0, 0x0 ;  /* 0x00008000000079c5 */ /* 0x000fc40000010000 */
        /* <DEDUP_REMOVED lines=73> */
[----:B------:R-:W-:Y:S01]  /*6580*/  BPT.TRAP 0x1 ;  /* 0x000000040000795c */ /* 0x000fe20000300000 */
.L_x_23:
[----:B------:R-:W-:Y:S02]  /*6590*/  UISETP.GT.U32.AND UP0, UPT, UR38, 0x1, UPT ;  /* 0x000000012600788c */ /* 0x000fe4000bf04070 */
[----:B------:R-:W-:-:S04]  /*65a0*/  ULEA UR8, UR7, UR8, 0x3 ;  /* 0x0000000807087291 */ /* 0x000fc8000f8e183f */
[----:B------:R-:W-:Y:S01]  /*65b0*/  UIADD3 UR8, UR8, 0x10, URZ ;  /* 0x0000001008087890 */ /* 0x000fe2000fffe03f */
[----:B------:R-:W-:-:S03]  /*65c0*/  PLOP3.LUT P1, PT, PT, PT, UP0, 0x80, 0x0 ;  /* 0x000000000000781c */ /* 0x000fc60003f2f008 */
[----:B------:R-:W-:-:S09]  /*65d0*/  UPRMT UR8, URZ, 0x654, UR8 ;  /* 0x000006543f087896 */ /* 0x000fd20008000008 */
[----:B------:R-:W-:Y:S01]  /*65e0*/  SYNCS.ARRIVE.TRANS64.RED.A1T0 RZ, [UR8], RZ ;  /* 0x000000ffffff79a7 */ /* 0x000fe20008100408 */
[----:B------:R-:W-:Y:S05]  /*65f0*/  @P1 BRA `(.L_x_24) ;  /* 0x0000000000041947 */ /* 0x000fea0003800000 */
[----:B------:R-:W-:Y:S01]  /*6600*/  BPT.TRAP 0x1 ;  /* 0x000000040000795c */ /* 0x000fe20000300000 */
.L_x_24:
[----:B------:R-:W-:Y:S01]  /*6610*/  UIADD3 UR6, UR6, 0x1, URZ ;  /* 0x0000000106067890 */ /* 0x000fe2000fffe03f */
[C---:B-----5:R-:W-:Y:S01]  /*6620*/  ISETP.GT.AND P1, PT, R3.reuse, 0x1, PT ;  /* 0x000000010300780c */ /* 0x060fe20003f24270 */
[----:B------:R-:W-:Y:S01]  /*6630*/  UIADD3 UR7, UR7, 0x1, URZ ;  /* 0x0000000107077890 */ /* 0x000fe2000fffe03f */
[----:B------:R-:W-:Y:S01]  /*6640*/  VIADD R3, R3, 0xffffffff ;  /* 0xffffffff03037836 */ /* 0x000fe20000000000 */
[----:B------:R-:W-:Y:S02]  /*6650*/  UISETP.NE.AND UP0, UPT, UR6, 0x2, UPT ;  /* 0x000000020600788c */ /* 0x000fe4000bf05270 */
[----:B------:R-:W-:Y:S02]  /*6660*/  UISETP.NE.AND UP1, UPT, UR7, 0x2, UPT ;  /* 0x000000020700788c */ /* 0x000fe4000bf25270 */
[----:B------:R-:W-:Y:S02]  /*6670*/  USEL UR8, URZ, 0x1, UP0 ;  /* 0x000000013f087887 */ /* 0x000fe40008000000 */
[----:B------:R-:W-:-:S02]  /*6680*/  USEL UR6, UR6, URZ, UP0 ;  /* 0x0000003f06067287 */ /* 0x000fc40008000000 */
[----:B------:R-:W-:Y:S02]  /*6690*/  USEL UR7, UR7, URZ, UP1 ;  /* 0x0000003f07077287 */ /* 0x000fe40008800000 */
[----:B------:R-:W-:Y:S01]  /*66a0*/  LOP3.LUT R0, R0, UR8, RZ, 0x3c, !PT ;  /* 0x0000000800007c12 */ /* 0x000fe2000f8e3cff */
[----:B------:R-:W-:Y:S09]  /*66b0*/  @P1 BRA `(.L_x_25) ;  /* 0xffffffd000e41947 */ /* 0x000ff2000383ffff */
.L_x_18:
[----:B------:R-:W0:Y:S02]  /*66c0*/  LDC R0, c[0x0][0x28c] ;  /* 0x0000a300ff007b82 */ /* 0x000e240000000800 */
[----:B0-----:R-:W-:-:S13]  /*66d0*/  ISETP.GE.AND P1, PT, R0, 0x1, PT ;  /* 0x000000010000780c */ /* 0x001fda0003f26270 */
[----:B------:R-:W-:Y:S05]  /*66e0*/  @!P1 BRA `(.L_x_26) ;  /* 0x0000000000449947 */ /* 0x000fea0003800000 */
[----:B------:R-:W-:Y:S05]  /*66f0*/  @!P0 BRA `(.L_x_27) ;  /* 0x0000000000048947 */ /* 0x000fea0003800000 */
[----:B------:R-:W-:Y:S01]  /*6700*/  BPT.TRAP 0x1 ;  /* 0x000000040000795c */ /* 0x000fe20000300000 */
.L_x_27:
[----:B------:R-:W0:Y:S01]  /*6710*/  S2UR UR6, SR_CgaCtaId ;  /* 0x00000000000679c3 */ /* 0x000e220000008800 */
[----:B------:R-:W-:Y:S01]  /*6720*/  UISETP.LT.AND UP0, UPT, UR43, 0x1, UPT ;  /* 0x000000012b00788c */ /* 0x000fe2000bf01270 */
[----:B------:R-:W-:-:S03]  /*6730*/  UMOV UR5, 0x400 ;  /* 0x0000040000057882 */ /* 0x000fc60000000000 */
[----:B------:R-:W-:Y:S02]  /*6740*/  USEL UR4, UR43, 0x1, UP0 ;  /* 0x000000012b047887 */ /* 0x000fe40008000000 */
[----:B------:R-:W-:Y:S02]  /*6750*/  UISETP.GT.U32.AND UP0, UPT, UR38, 0x1, UPT ;  /* 0x000000012600788c */ /* 0x000fe4000bf04070 */
[----:B------:R-:W-:-:S04]  /*6760*/  UIADD3 UR4, UR37, UR43, -UR4 ;  /* 0x0000002b25047290 */ /* 0x000fc8000fffe804 */
[----:B------:R-:W-:Y:S01]  /*6770*/  USHF.L.U32 UR4, UR4, 0x3, URZ ;  /* 0x0000000304047899 */ /* 0x000fe2000800063f */
[----:B------:R-:W-:-:S03]  /*6780*/  PLOP3.LUT P0, PT, PT, PT, UP0, 0x80, 0x0 ;  /* 0x000000000000781c */ /* 0x000fc60003f0f008 */
[----:B------:R-:W-:Y:S02]  /*6790*/  ULOP3.LUT UR4, UR4, 0x8, URZ, 0xc0, !UPT ;  /* 0x0000000804047892 */ /* 0x000fe4000f8ec03f */
[----:B0-----:R-:W-:-:S04]  /*67a0*/  ULEA UR5, UR6, UR5, 0x18 ;  /* 0x0000000506057291 */ /* 0x001fc8000f8ec03f */
[----:B------:R-:W-:-:S04]  /*67b0*/  UIADD3 UR4, UR5, 0x10, UR4 ;  /* 0x0000001005047890 */ /* 0x000fc8000fffe004 */
[----:B------:R-:W-:-:S09]  /*67c0*/  UPRMT UR4, URZ, 0x654, UR4 ;  /* 0x000006543f047896 */ /* 0x000fd20008000004 */
[----:B------:R-:W-:Y:S01]  /*67d0*/  SYNCS.ARRIVE.TRANS64.RED.A1T0 RZ, [UR4], RZ ;  /* 0x000000ffffff79a7 */ /* 0x000fe20008100404 */
[----:B------:R-:W-:Y:S05]  /*67e0*/  @P0 BRA `(.L_x_26) ;  /* 0x0000000000040947 */ /* 0x000fea0003800000 */
[----:B------:R-:W-:Y:S01]  /*67f0*/  BPT.TRAP 0x1 ;  /* 0x000000040000795c */ /* 0x000fe20000300000 */
.L_x_26:
[----:B------:R-:W0:Y:S01]  /*6800*/  S2R R5, SR_TID.X ;  /* 0x0000000000057919 */ /* 0x000e220000002100 */
[----:B------:R-:W-:Y:S02]  /*6810*/  USHF.L.U32 UR41, UR41, 0x7, URZ ;  /* 0x0000000729297899 */ /* 0x000fe4000800063f */
[----:B------:R-:W-:Y:S01]  /*6820*/  USHF.R.S32.HI UR10, URZ, 0x1f, UR42 ;  /* 0x0000001f3f0a7899 */ /* 0x000fe2000801142a */
[----:B------:R-:W1:Y:S01]  /*6830*/  S2R R0, SR_TID.X ;  /* 0x0000000000007919 */ /* 0x000e620000002100 */
[----:B------:R-:W-:Y:S01]  /*6840*/  ULDC.64 UR8, c[0x0][0x5d0] ;  /* 0x0001740000087ab9 */ /* 0x000fe20000000a00 */
[----:B------:R-:W-:Y:S01]  /*6850*/  UIADD3 UR37, UR43, UR37, URZ ;  /* 0x000000252b257290 */ /* 0x000fe2000fffe03f */
[----:B------:R-:W-:Y:S01]  /*6860*/  IMAD.U32 R18, RZ, RZ, UR41 ;  /* 0x00000029ff127e24 */ /* 0x000fe2000f8e00ff */
[----:B------:R-:W-:Y:S02]  /*6870*/  UIMAD UR4, UR10, UR8, URZ ;  /* 0x000000080a0472a4 */ /* 0x000fe4000f8e023f */
[----:B------:R-:W-:Y:S01]  /*6880*/  IMAD.U32 R6, RZ, RZ, UR8 ;  /* 0x00000008ff067e24 */ /* 0x000fe2000f8e00ff */
[----:B------:R-:W-:-:S02]  /*6890*/  UIMAD.WIDE UR6, UR40, 0x200, URZ ;  /* 0x00000200280678a5 */ /* 0x000fc4000f8e023f */
[----:B------:R-:W-:Y:S01]  /*68a0*/  UIMAD UR4, UR42, UR9, UR4 ;  /* 0x000000092a0472a4 */ /* 0x000fe2000f8e0204 */
[----:B------:R-:W-:Y:S01]  /*68b0*/  ULDC UR8, c[0x0][0x288] ;  /* 0x0000a20000087ab9 */ /* 0x000fe20000000800 */
[----:B------:R-:W-:Y:S02]  /*68c0*/  USHF.L.U32 UR40, UR40, 0x9, URZ ;  /* 0x0000000928287899 */ /* 0x000fe4000800063f */
[----:B------:R-:W-:Y:S01]  /*68d0*/  UISETP.GE.AND UP1, UPT, UR41, UR8, UPT ;  /* 0x000000082900728c */ /* 0x000fe2000bf26270 */
[----:B------:R-:W-:Y:S01]  /*68e0*/  ULDC UR5, c[0x0][0x284] ;  /* 0x0000a10000057ab9 */ /* 0x000fe20000000800 */
[----:B------:R-:W-:Y:S02]  /*68f0*/  UISETP.GT.U32.AND UP0, UPT, UR37, 0x1, UPT ;  /* 0x000000012500788c */ /* 0x000fe4000bf04070 */
[----:B------:R-:W-:Y:S02]  /*6900*/  UISETP.GE.OR UP1, UPT, UR40, UR5, UP1 ;  /* 0x000000052800728c */ /* 0x000fe40008f26670 */
[----:B------:R-:W-:-:S04]  /*6910*/  UISETP.LT.U32.AND UP0, UPT, UR43, 0x2, UP0 ;  /* 0x000000022b00788c */ /* 0x000fc80008701070 */
[----:B------:R-:W-:Y:S01]  /*6920*/  PLOP3.LUT P0, PT, PT, PT, UP1, 0x80, 0x0 ;  /* 0x000000000000781c */ /* 0x000fe20003f0f018 */
[C---:B0-----:R-:W-:Y:S01]  /*6930*/  IMAD.SHL.U32 R19, R5.reuse, 0x2, RZ ;  /* 0x0000000205137824 */ /* 0x041fe200078e00ff */
[----:B------:R-:W-:Y:S02]  /*6940*/  LOP3.LUT R4, R5, 0x60, RZ, 0xc0, !PT ;  /* 0x0000006005047812 */ /* 0x000fe400078ec0ff */
[----:B-1---5:R-:W-:Y:S02]  /*6950*/  SHF.R.U32.HI R3, RZ, 0x7, R0 ;  /* 0x00000007ff037819 */ /* 0x022fe40000011600 */
[----:B------:R-:W-:Y:S02]  /*6960*/  LOP3.LUT R18, R18, 0x6, R19, 0xf8, !PT ;  /* 0x0000000612127812 */ /* 0x000fe400078ef813 */
[----:B------:R-:W-:Y:S02]  /*6970*/  SHF.R.U32.HI R0, RZ, 0x2, R5 ;  /* 0x00000002ff007819 */ /* 0x000fe40000011605 */
[----:B------:R-:W-:-:S02]  /*6980*/  SHF.R.S32.HI R19, RZ, 0x1f, R18 ;  /* 0x0000001fff137819 */ /* 0x000fc40000011412 */
[----:B------:R-:W-:Y:S02]  /*6990*/  LOP3.LUT R3, R3, 0x1, RZ, 0xc0, !PT ;  /* 0x0000000103037812 */ /* 0x000fe400078ec0ff */
[----:B------:R-:W-:Y:S01]  /*69a0*/  LOP3.LUT R0, R0, 0x7, RZ, 0xc0, !PT ;  /* 0x0000000700007812 */ /* 0x000fe200078ec0ff */
[----:B------:R-:W-:Y:S01]  /*69b0*/  IMAD.WIDE.U32 R6, R6, UR42, R18 ;  /* 0x0000002a06067c25 */ /* 0x000fe2000f8e0012 */
[----:B------:R-:W-:Y:S02]  /*69c0*/  SHF.L.U32 R17, R3, 0x6, RZ ;  /* 0x0000000603117819 */ /* 0x000fe400000006ff */
[----:B------:R-:W-:Y:S02]  /*69d0*/  SHF.R.U32.HI R4, RZ, 0x1, R4 ;  /* 0x00000001ff047819 */ /* 0x000fe40000011604 */
[--C-:B------:R-:W-:Y:S02]  /*69e0*/  LOP3.LUT R17, R17, 0x40, R0.reuse, 0xe2, !PT ;  /* 0x0000004011117812 */ /* 0x100fe400078ee200 */
[----:B------:R-:W-:-:S02]  /*69f0*/  IADD3 R0, RZ, -R4, -R0 ;  /* 0x80000004ff007210 */ /* 0x000fc40007ffe800 */
[----:B------:R-:W-:Y:S01]  /*6a00*/  IADD3 R7, R7, UR4, RZ ;  /* 0x0000000407077c10 */ /* 0x000fe2000fffe0ff */
[----:B------:R-:W-:Y:S01]  /*6a10*/  USHF.R.U32.HI UR4, URZ, 0x1, UR37 ;  /* 0x000000013f047899 */ /* 0x000fe20008011625 */
[----:B------:R-:W-:Y:S01]  /*6a20*/  LOP3.LUT R17, R17, UR6, R4, 0xfe, !PT ;  /* 0x0000000611117c12 */ /* 0x000fe2000f8efe04 */
[----:B------:R-:W-:Y:S01]  /*6a30*/  IMAD R0, R3, -0x40, R0 ;  /* 0xffffffc003007824 */ /* 0x000fe200078e0200 */
[----:B------:R-:W-:Y:S01]  /*6a40*/  ULOP3.LUT UR37, UR37, 0x1, URZ, 0xc0, !UPT ;  /* 0x0000000125257892 */ /* 0x000fe2000f8ec03f */
[----:B------:R-:W-:Y:S01]  /*6a50*/  IMAD.U32 R3, RZ, RZ, UR5 ;  /* 0x00000005ff037e24 */ /* 0x000fe2000f8e00ff */
[----:B------:R-:W-:Y:S01]  /*6a60*/  ULOP3.LUT UR4, UR4, 0x1, URZ, 0xc0, !UPT ;  /* 0x0000000104047892 */ /* 0x000fe2000f8ec03f */
[----:B------:R-:W-:Y:S01]  /*6a70*/  IMAD.MOV.U32 R4, RZ, RZ, -0x2 ;  /* 0xfffffffeff047424 */ /* 0x000fe200078e00ff */
[----:B------:R-:W-:Y:S02]  /*6a80*/  USEL UR5, URZ, 0x1, !UP0 ;  /* 0x000000013f057887 */ /* 0x000fe4000c000000 */
[----:B------:R-:W-:Y:S01]  /*6a90*/  UISETP.NE.U32.AND UP2, UPT, UR4, 0x1, UPT ;  /* 0x000000010400788c */ /* 0x000fe2000bf45070 */
[----:B------:R-:W-:Y:S01]  /*6aa0*/  IADD3 R3, R3, -UR40, R0 ;  /* 0x8000002803037c10 */ /* 0x000fe2000fffe000 */
[----:B------:R-:W-:Y:S01]  /*6ab0*/  UMOV UR40, 0xffffffff ;  /* 0xffffffff00287882 */ /* 0x000fe20000000000 */
[----:B------:R-:W-:Y:S01]  /*6ac0*/  LOP3.LUT R0, R5, 0x3, RZ, 0xc0, !PT ;  /* 0x0000000305007812 */ /* 0x000fe200078ec0ff */
[----:B------:R-:W-:-:S04]  /*6ad0*/  UISETP.GT.U32.AND UP2, UPT, UR43, 0x1, !UP2 ;  /* 0x000000012b00788c */ /* 0x000fc8000d744070 */
[----:B------:R-:W-:Y:S01]  /*6ae0*/  IMAD R0, R0, R4, UR8 ;  /* 0x0000000800007e24 */ /* 0x000fe2000f8e0204 */
[----:B------:R-:W-:-:S03]  /*6af0*/  USEL UR4, URZ, 0x1, !UP2 ;  /* 0x000000013f047887 */ /* 0x000fc6000d000000 */
[----:B------:R-:W-:Y:S01]  /*6b00*/  VIADD R0, R0, -UR41 ;  /* 0x8000002900007c36 */ /* 0x000fe20008000000 */
[----:B------:R-:W-:Y:S01]  /*6b10*/  ULOP3.LUT UR36, UR4, UR36, UR5, 0x96, !UPT ;  /* 0x0000002404247292 */ /* 0x000fe2000f8e9605 */
[----:B------:R-:W-:Y:S11]  /*6b20*/  @P0 BRA `(.L_x_28) ;  /* 0x0000010400480947 */ /* 0x000ff60003800000 */
[----:B------:R-:W-:Y:S01]  /*6b30*/  FSETP.NEU.AND P1, PT, R16, RZ, PT ;  /* 0x000000ff1000720b */ /* 0x000fe20003f2d000 */
[----:B------:R-:W-:Y:S01]  /*6b40*/  ULDC.64 UR8, c[0x0][0x5c8] ;  /* 0x0001720000087ab9 */ /* 0x000fe20000000a00 */
[----:B------:R-:W-:Y:S01]  /*6b50*/  ISETP.GT.AND P0, PT, R3, RZ, PT ;  /* 0x000000ff0300720c */ /* 0x000fe20003f04270 */
[----:B------:R-:W-:Y:S01]  /*6b60*/  UIMAD UR4, UR7, UR8, URZ ;  /* 0x00000008070472a4 */ /* 0x000fe2000f8e023f */
[----:B------:R-:W-:Y:S01]  /*6b70*/  MOV R10, UR9 ;  /* 0x00000009000a7c02 */ /* 0x000fe20008000f00 */
[C---:B------:R-:W-:Y:S01]  /*6b80*/  IMAD.WIDE.U32 R6, R17.reuse, UR8, R6 ;  /* 0x0000000811067c25 */ /* 0x040fe2000f8e0006 */
[----:B------:R-:W-:Y:S01]  /*6b90*/  BSSY B0, `(.L_x_28) ;  /* 0x000104b000007945 */ /* 0x000fe20003800000 */
[----:B------:R-:W-:Y:S02]  /*6ba0*/  ISETP.GT.AND P2, PT, R0, RZ, P0 ;  /* 0x000000ff0000720c */ /* 0x000fe40000744270 */
[----:B------:R-:W-:-:S04]  /*6bb0*/  IMAD R10, R17, R10, UR4 ;  /* 0x00000004110a7e24 */ /* 0x000fc8000f8e020a */
[----:B------:R-:W-:Y:S01]  /*6bc0*/  IMAD.IADD R10, R7, 0x1, R10 ;  /* 0x00000001070a7824 */ /* 0x000fe200078e020a */
[----:B------:R-:W-:Y:S06]  /*6bd0*/  @!P1 BRA `(.L_x_29) ;  /* 0x000000b400f89947 */ /* 0x000fec0003800000 */
[----:B------:R-:W0:Y:S01]  /*6be0*/  LDC.64 R22, c[0x0][0x5b8] ;  /* 0x00016e00ff167b82 */ /* 0x000e220000000a00 */
[----:B------:R-:W2:Y:S01]  /*6bf0*/  LDL.LU R11, [R1] ;  /* 0x00000000010b7983 */ /* 0x000ea20000300800 */
[----:B------:R-:W-:-:S06]  /*6c00*/  ULDC.64 UR4, c[0x0][0x5c0] ;  /* 0x0001700000047ab9 */ /* 0x000fcc0000000a00 */
[----:B------:R-:W1:Y:S08]  /*6c10*/  LDC.64 R14, c[0x0][0x5b0] ;  /* 0x00016c00ff0e7b82 */ /* 0x000e700000000a00 */
[----:B------:R-:W3:Y:S01]  /*6c20*/  LDC.64 R12, c[0x0][0x5a8] ;  /* 0x00016a00ff0c7b82 */ /* 0x000ee20000000a00 */
[C---:B0-----:R-:W-:Y:S02]  /*6c30*/  IMAD R4, R22.reuse, UR10, RZ ;  /* 0x0000000a16047c24 */ /* 0x041fe4000f8e02ff */
[----:B------:R-:W-:-:S04]  /*6c40*/  IMAD.WIDE.U32 R216, R22, UR42, R18 ;  /* 0x0000002a16d87c25 */ /* 0x000fc8000f8e0012 */
[----:B------:R-:W-:Y:S02]  /*6c50*/  IMAD R23, R23, UR42, R4 ;  /* 0x0000002a17177c24 */ /* 0x000fe4000f8e0204 */
[----:B-1----:R-:W-:Y:S02]  /*6c60*/  IMAD R220, R14, UR7, RZ ;  /* 0x000000070edc7c24 */ /* 0x002fe4000f8e02ff */
[----:B------:R-:W-:Y:S02]  /*6c70*/  IMAD.IADD R21, R217, 0x1, R23 ;  /* 0x00000001d9157824 */ /* 0x000fe400078e0217 */
[----:B------:R-:W-:Y:S02]  /*6c80*/  IMAD.MOV.U32 R20, RZ, RZ, R216 ;  /* 0x000000ffff147224 */ /* 0x000fe400078e00d8 */
[C---:B------:R-:W-:Y:S02]  /*6c90*/  IMAD R220, R17.reuse, R15, R220 ;  /* 0x0000000f11dc7224 */ /* 0x040fe400078e02dc */
[----:B------:R-:W-:-:S05]  /*6ca0*/  IMAD.WIDE.U32 R4, R17, R14, R20 ;  /* 0x0000000e11047225 */ /* 0x000fca00078e0014 */
[----:B------:R-:W-:Y:S02]  /*6cb0*/  IADD3 R5, R5, R220, RZ ;  /* 0x000000dc05057210 */ /* 0x000fe40007ffe0ff */
[----:B---3--:R-:W-:-:S04]  /*6cc0*/  LEA R8, P1, R4, R12, 0x1 ;  /* 0x0000000c04087211 */ /* 0x008fc800078208ff */
[----:B------:R-:W-:-:S05]  /*6cd0*/  LEA.HI.X R9, R4, R13, R5, 0x1, P1 ;  /* 0x0000000d04097211 */ /* 0x000fca00008f0c05 */
[----:B------:R-:W3:Y:S01]  /*6ce0*/  @P2 LDG.E.LTC128B.U16 R222, desc[UR44][R8.64] ;  /* 0x0000002c08de2981 */ /* 0x000ee2000c1e1520 */
[----:B------:R-:W-:Y:S01]  /*6cf0*/  BSSY B1, `(.L_x_30) ;  /* 0x0000011000017945 */ /* 0x000fe20003800000 */
[----:B---3--:R-:W-:-:S04]  /*6d00*/  IMAD.U32 R4, R222, 0x10000, RZ ;  /* 0x00010000de047824 */ /* 0x008fc800078e00ff */
[----:B------:R-:W-:-:S04]  /*6d10*/  FMUL R4, R4, R16 ;  /* 0x0000001004047220 */ /* 0x000fc80000400000 */
[----:B--2---:R-:W-:Y:S01]  /*6d20*/  FFMA R7, R11, R2, R4 ;  /* 0x000000020b077223 */ /* 0x004fe20000000004 */
[----:B------:R-:W-:-:S04]  /*6d30*/  LEA R4, P1, R6, UR4, 0x1 ;  /* 0x0000000406047c11 */ /* 0x000fc8000f8208ff */
[----:B------:R-:W-:Y:S02]  /*6d40*/  LEA.HI.X R5, R6, UR5, R10, 0x1, P1 ;  /* 0x0000000506057c11 */ /* 0x000fe400088f0c0a */
[----:B------:R-:W-:-:S05]  /*6d50*/  F2FP.BF16.F32.PACK_AB R6, RZ, R7 ;  /* 0x00000007ff06723e */ /* 0x000fca00000010ff */
[----:B------:R0:W-:Y:S02]  /*6d60*/  @P2 STG.E.U16 desc[UR44][R4.64], R6 ;  /* 0x0000000604002986 */ /* 0x0001e4000c10152c */
[----:B0-----:R-:W-:-:S04]  /*6d70*/  IMAD.WIDE.U32 R6, R17, R14, R18 ;  /* 0x0000000e11067225 */ /* 0x001fc800078e0012 */
[----:B------:R-:W-:Y:S02]  /*6d80*/  IMAD.IADD R7, R220, 0x1, R7 ;  /* 0x00000001dc077824 */ /* 0x000fe400078e0207 */
[----:B------:R-:W-:-:S04]  /*6d90*/  IMAD.WIDE.U32 R6, R22, UR42, R6 ;  /* 0x0000002a16067c25 */ /* 0x000fc8000f8e0006 */
[----:B------:R-:W-:Y:S01]  /*6da0*/  IMAD.IADD R7, R23, 0x1, R7 ;  /* 0x0000000117077824 */ /* 0x000fe200078e0207 */
[----:B------:R-:W-:-:S04]  /*6db0*/  LEA R10, P1, R6, R12, 0x1 ;  /* 0x0000000c060a7211 */ /* 0x000fc800078208ff */
[----:B------:R-:W-:Y:S02]  /*6dc0*/  LEA.HI.X R11, R6, R13, R7, 0x1, P1 ;  /* 0x0000000d060b7211 */ /* 0x000fe400008f0c07 */
[----:B------:R-:W-:-:S13]  /*6dd0*/  ISETP.GT.AND P1, PT, R0, 0x1, P0 ;  /* 0x000000010000780c */ /* 0x000fda0000724270 */
[----:B------:R-:W-:Y:S05]  /*6de0*/  @!P1 BRA `(.L_x_31) ;  /* 0x0000000000049947 */ /* 0x000fea0003800000 */
[----:B------:R0:W5:Y:S02]  /*6df0*/  LDG.E.LTC128B.U16 R222, desc[UR44][R10.64+0x2] ;  /* 0x0000022c0ade7981 */ /* 0x000164000c1e1520 */
.L_x_31:
[----:B------:R-:W-:Y:S05]  /*6e00*/  BSYNC B1 ;  /* 0x0000000000017941 */ /* 0x000fea0003800000 */
.L_x_30:
[----:B------:R-:W2:Y:S01]  /*6e10*/  LDL.LU R7, [R1+0x4] ;  /* 0x0000040001077983 */ /* 0x000ea20000300800 */
[----:B-----5:R-:W-:Y:S01]  /*6e20*/  SHF.L.U32 R6, R222, 0x10, RZ ;  /* 0x00000010de067819 */ /* 0x020fe200000006ff */
[C---:B------:R-:W-:Y:S01]  /*6e30*/  IMAD.SHL.U32 R218, R14.reuse, 0x8, RZ ;  /* 0x000000080eda7824 */ /* 0x040fe200078e00ff */
[----:B------:R-:W-:Y:S01]  /*6e40*/  SHF.L.U64.HI R219, R14, 0x3, R15 ;  /* 0x000000030edb7819 */ /* 0x000fe2000001020f */
[----:B------:R-:W3:Y:S02]  /*6e50*/  LDL.LU R221, [R1+0x8] ;  /* 0x0000080001dd7983 */ /* 0x000ee40000300800 */
[----:B------:R-:W-:-:S04]  /*6e60*/  FMUL R6, R6, R16 ;  /* 0x0000001006067220 */ /* 0x000fc80000400000 */
[----:B--2---:R-:W-:-:S05]  /*6e70*/  FFMA R6, R7, R2, R6 ;  /* 0x0000000207067223 */ /* 0x004fca0000000006 */
[----:B------:R-:W-:-:S05]  /*6e80*/  F2FP.BF16.F32.PACK_AB R6, RZ, R6 ;  /* 0x00000006ff06723e */ /* 0x000fca00000010ff */
[----:B------:R1:W-:Y:S01]  /*6e90*/  @P1 STG.E.U16 desc[UR44][R4.64+0x2], R6 ;  /* 0x0000020604001986 */ /* 0x0003e2000c10152c */
[----:B------:R-:W-:-:S04]  /*6ea0*/  ISETP.GT.AND P1, PT, R3, 0x8, PT ;  /* 0x000000080300780c */ /* 0x000fc80003f24270 */
[----:B------:R-:W-:Y:S01]  /*6eb0*/  ISETP.GT.AND P2, PT, R0, RZ, P1 ;  /* 0x000000ff0000720c */ /* 0x000fe20000f44270 */
[----:B-1----:R-:W-:-:S04]  /*6ec0*/  IMAD.WIDE.U32 R6, R17, R14, R218 ;  /* 0x0000000e11067225 */ /* 0x002fc800078e00da */
[----:B------:R-:W-:Y:S01]  /*6ed0*/  IMAD.IADD R220, R220, 0x1, R7 ;  /* 0x00000001dcdc7824 */ /* 0x000fe200078e0207 */
[----:B------:R-:W-:-:S05]  /*6ee0*/  IADD3 R7, P3, R216, R6, RZ ;  /* 0x00000006d8077210 */ /* 0x000fca0007f7e0ff */
[----:B------:R-:W-:Y:S01]  /*6ef0*/  IMAD.X R9, R220, 0x1, R21, P3 ;  /* 0x00000001dc097824 */ /* 0x000fe200018e0615 */
[----:B------:R-:W-:-:S04]  /*6f00*/  LEA R8, P3, R7, R12, 0x1 ;  /* 0x0000000c07087211 */ /* 0x000fc800078608ff */
[----:B------:R-:W-:-:S05]  /*6f10*/  LEA.HI.X R9, R7, R13, R9, 0x1, P3 ;  /* 0x0000000d07097211 */ /* 0x000fca00018f0c09 */
[----:B------:R1:W2:Y:S01]  /*6f20*/  @P2 LDG.E.LTC128B.U16 R222, desc[UR44][R8.64] ;  /* 0x0000002c08de2981 */ /* 0x0002a2000c1e1520 */
[----:B------:R-:W-:Y:S01]  /*6f30*/  IADD3 R6, P3, R18, R6, RZ ;  /* 0x0000000612067210 */ /* 0x000fe20007f7e0ff */
[----:B------:R-:W-:Y:S01]  /*6f40*/  BSSY B1, `(.L_x_32) ;  /* 0x0000016000017945 */ /* 0x000fe20003800000 */
[----:B------:R-:W-:Y:S02]  /*6f50*/  ISETP.GT.AND P4, PT, R0, 0x1, P1 ;  /* 0x000000010000780c */ /* 0x000fe40000f84270 */
[----:B------:R-:W-:Y:S01]  /*6f60*/  IADD3.X R7, R19, R220, RZ, P3, !PT ;  /* 0x000000dc13077210 */ /* 0x000fe20001ffe4ff */
[----:B------:R-:W-:Y:S02]  /*6f70*/  IMAD.U32 R220, RZ, RZ, UR9 ;  /* 0x00000009ffdc7e24 */ /* 0x000fe4000f8e00ff */
[----:B------:R-:W-:-:S04]  /*6f80*/  IMAD.WIDE.U32 R6, R22, UR42, R6 ;  /* 0x0000002a16067c25 */ /* 0x000fc8000f8e0006 */
[----:B------:R-:W-:Y:S01]  /*6f90*/  IMAD.IADD R7, R23, 0x1, R7 ;  /* 0x0000000117077824 */ /* 0x000fe200078e0207 */
[----:B-1----:R-:W-:-:S04]  /*6fa0*/  LEA R8, P3, R6, R12, 0x1 ;  /* 0x0000000c06087211 */ /* 0x002fc800078608ff */
[----:B------:R-:W-:Y:S01]  /*6fb0*/  LEA.HI.X R9, R6, R13, R7, 0x1, P3 ;  /* 0x0000000d06097211 */ /* 0x000fe200018f0c07 */
[----:B--2---:R-:W-:-:S04]  /*6fc0*/  IMAD.U32 R6, R222, 0x10000, RZ ;  /* 0x00010000de067824 */ /* 0x004fc800078e00ff */
[----:B------:R-:W-:-:S04]  /*6fd0*/  FMUL R6, R6, R16 ;  /* 0x0000001006067220 */ /* 0x000fc80000400000 */
[----:B---3--:R-:W-:Y:S01]  /*6fe0*/  FFMA R7, R221, R2, R6 ;  /* 0x00000002dd077223 */ /* 0x008fe20000000006 */
[----:B------:R-:W-:Y:S01]  /*6ff0*/  IMAD.U32 R221, RZ, RZ, UR8 ;  /* 0x00000008ffdd7e24 */ /* 0x000fe2000f8e00ff */
[----:B------:R-:W-:-:S03]  /*7000*/  MOV R6, UR8 ;  /* 0x0000000800067c02 */ /* 0x000fc60008000f00 */
[----:B------:R-:W-:Y:S01]  /*7010*/  IMAD.SHL.U32 R221, R221, 0x10, RZ ;  /* 0x00000010dddd7824 */ /* 0x000fe200078e00ff */
[----:B------:R-:W-:Y:S02]  /*7020*/  SHF.L.U64.HI R220, R6, 0x4, R220 ;  /* 0x0000000406dc7819 */ /* 0x000fe400000102dc */
[----:B------:R-:W-:Y:S02]  /*7030*/  F2FP.BF16.F32.PACK_AB R7, RZ, R7 ;  /* 0x00000007ff07723e */ /* 0x000fe400000010ff */
[----:B------:R-:W-:Y:S02]  /*7040*/  IADD3 R6, P3, R221, R4, RZ ;  /* 0x00000004dd067210 */ /* 0x000fe40007f7e0ff */
[----:B------:R-:W-:-:S03]  /*7050*/  PRMT R223, R7, 0x7610, R223 ;  /* 0x0000761007df7816 */ /* 0x000fc600000000df */
[----:B------:R-:W-:-:S05]  /*7060*/  IMAD.X R7, R220, 0x1, R5, P3 ;  /* 0x00000001dc077824 */ /* 0x000fca00018e0605 */
[----:B------:R1:W-:Y:S01]  /*7070*/  @P2 STG.E.U16 desc[UR44][R6.64], R223 ;  /* 0x000000df06002986 */ /* 0x0003e2000c10152c */
[----:B------:R-:W-:Y:S05]  /*7080*/  @!P4 BRA `(.L_x_33) ;  /* 0x000000000004c947 */ /* 0x000fea0003800000 */
[----:B------:R2:W5:Y:S02]  /*7090*/  LDG.E.LTC128B.U16 R222, desc[UR44][R8.64+0x2] ;  /* 0x0000022c08de7981 */ /* 0x000564000c1e1520 */
.L_x_33:
[----:B------:R-:W-:Y:S05]  /*70a0*/  BSYNC B1 ;  /* 0x0000000000017941 */ /* 0x000fea0003800000 */
.L_x_32:
[----:B------:R-:W3:Y:S01]  /*70b0*/  LDL.LU R224, [R1+0xc] ;  /* 0x00000c0001e07983 */ /* 0x000ee20000300800 */
[----:B-1---5:R-:W-:Y:S01]  /*70c0*/  SHF.L.U32 R223, R222, 0x10, RZ ;  /* 0x00000010dedf7819 */ /* 0x022fe200000006ff */
[----:B------:R-:W-:Y:S01]  /*70d0*/  BSSY B1, `(.L_x_34) ;  /* 0x0000008000017945 */ /* 0x000fe20003800000 */
[----:B------:R-:W-:-:S03]  /*70e0*/  ISETP.GT.AND P2, PT, R0, 0x8, P0 ;  /* 0x000000080000780c */ /* 0x000fc60000744270 */
[----:B------:R-:W-:-:S04]  /*70f0*/  FMUL R223, R223, R16 ;  /* 0x00000010dfdf7220 */ /* 0x000fc80000400000 */
[----:B---3--:R-:W-:-:S05]  /*7100*/  FFMA R223, R224, R2, R223 ;  /* 0x00000002e0df7223 */ /* 0x008fca00000000df */
[----:B------:R-:W-:-:S05]  /*7110*/  F2FP.BF16.F32.PACK_AB R223, RZ, R223 ;  /* 0x000000dfffdf723e */ /* 0x000fca00000010ff */
[----:B------:R1:W-:Y:S01]  /*7120*/  @P4 STG.E.U16 desc[UR44][R6.64+0x2], R223 ;  /* 0x000002df06004986 */ /* 0x0003e2000c10152c */
[----:B------:R-:W-:Y:S05]  /*7130*/  @!P2 BRA `(.L_x_35) ;  /* 0x000000000004a947 */ /* 0x000fea0003800000 */
[----:B------:R3:W5:Y:S02]  /*7140*/  LDG.E.LTC128B.U16 R222, desc[UR44][R10.64+0x10] ;  /* 0x0000102c0ade7981 */ /* 0x000764000c1e1520 */
.L_x_35:
[----:B------:R-:W-:Y:S05]  /*7150*/  BSYNC B1 ;  /* 0x0000000000017941 */ /* 0x000fea0003800000 */
.L_x_34:
[----:B------:R-:W4:Y:S01]  /*7160*/  LDL.LU R224, [R1+0x10] ;  /* 0x0000100001e07983 */ /* 0x000f220000300800 */
[----:B-1---5:R-:W-:Y:S01]  /*7170*/  IMAD.U32 R223, R222, 0x10000, RZ ;  /* 0x00010000dedf7824 */ /* 0x022fe200078e00ff */
[----:B------:R-:W-:Y:S01]  /*7180*/  ISETP.GT.AND P3, PT, R0, 0x9, P0 ;  /* 0x000000090000780c */ /* 0x000fe20000764270 */
[----:B------:R-:W-:Y:S02]  /*7190*/  BSSY B1, `(.L_x_36) ;  /* 0x0000007000017945 */ /* 0x000fe40003800000 */
[----:B------:R-:W-:-:S04]  /*71a0*/  FMUL R223, R223, R16 ;  /* 0x00000010dfdf7220 */ /* 0x000fc80000400000 */
[----:B----4-:R-:W-:-:S05]  /*71b0*/  FFMA R223, R224, R2, R223 ;  /* 0x00000002e0df7223 */ /* 0x010fca00000000df */
[----:B------:R-:W-:-:S05]  /*71c0*/  F2FP.BF16.F32.PACK_AB R223, RZ, R223 ;  /* 0x000000dfffdf723e */ /* 0x000fca00000010ff */
[----:B------:R1:W-:Y:S01]  /*71d0*/  @P2 STG.E.U16 desc[UR44][R4.64+0x10], R223 ;  /* 0x000010df04002986 */ /* 0x0003e2000c10152c */
[----:B------:R-:W-:Y:S05]  /*71e0*/  @!P3 BRA `(.L_x_37) ;  /* 0x000000000004b947 */ /* 0x000fea0003800000 */
[----:B------:R4:W5:Y:S02]  /*71f0*/  LDG.E.LTC128B.U16 R222, desc[UR44][R10.64+0x12] ;  /* 0x0000122c0ade7981 */ /* 0x000964000c1e1520 */
.L_x_37:
[----:B------:R-:W-:Y:S05]  /*7200*/  BSYNC B1 ;  /* 0x0000000000017941 */ /* 0x000fea0003800000 */
.L_x_36:
[----:B------:R-:W2:Y:S01]  /*7210*/  LDL.LU R224, [R1+0x14] ;  /* 0x0000140001e07983 */ /* 0x000ea20000300800 */
[----:B-1---5:R-:W-:Y:S01]  /*7220*/  IMAD.U32 R223, R222, 0x10000, RZ ;  /* 0x00010000dedf7824 */ /* 0x022fe200078e00ff */
[----:B------:R-:W-:Y:S01]  /*7230*/  ISETP.GT.AND P2, PT, R0, 0x8, P1 ;  /* 0x000000080000780c */ /* 0x000fe20000f44270 */
[----:B------:R-:W-:Y:S02]  /*7240*/  BSSY B1, `(.L_x_38) ;  /* 0x0000007000017945 */ /* 0x000fe40003800000 */
[----:B------:R-:W-:-:S04]  /*7250*/  FMUL R223, R223, R16 ;  /* 0x00000010dfdf7220 */ /* 0x000fc80000400000 */
[----:B--2---:R-:W-:-:S05]  /*7260*/  FFMA R223, R224, R2, R223 ;  /* 0x00000002e0df7223 */ /* 0x004fca00000000df */
[----:B------:R-:W-:-:S05]  /*7270*/  F2FP.BF16.F32.PACK_AB R223, RZ, R223 ;  /* 0x000000dfffdf723e */ /* 0x000fca00000010ff */
[----:B------:R1:W-:Y:S01]  /*7280*/  @P3 STG.E.U16 desc[UR44][R4.64+0x12], R223 ;  /* 0x000012df04003986 */ /* 0x0003e2000c10152c */
[----:B------:R-:W-:Y:S05]  /*7290*/  @!P2 BRA `(.L_x_39) ;  /* 0x000000000004a947 */ /* 0x000fea0003800000 */
[----:B------:R2:W5:Y:S02]  /*72a0*/  LDG.E.LTC128B.U16 R222, desc[UR44][R8.64+0x10] ;  /* 0x0000102c08de7981 */ /* 0x000564000c1e1520 */
.L_x_39:
[----:B------:R-:W-:Y:S05]  /*72b0*/  BSYNC B1 ;  /* 0x0000000000017941 */ /* 0x000fea0003800000 */
.L_x_38:
[----:B------:R-:W3:Y:S01]  /*72c0*/  LDL.LU R224, [R1+0x18] ;  /* 0x0000180001e07983 */ /* 0x000ee20000300800 */
[----:B-1---5:R-:W-:Y:S01]  /*72d0*/  IMAD.U32 R223, R222, 0x10000, RZ ;  /* 0x00010000dedf7824 */ /* 0x022fe200078e00ff */
[----:B------:R-:W-:Y:S01]  /*72e0*/  ISETP.GT.AND P3, PT, R0, 0x9, P1 ;  /* 0x000000090000780c */ /* 0x000fe20000f64270 */
[----:B------:R-:W-:Y:S02]  /*72f0*/  BSSY B1, `(.L_x_40) ;  /* 0x0000007000017945 */ /* 0x000fe40003800000 */
[----:B------:R-:W-:-:S04]  /*7300*/  FMUL R223, R223, R16 ;  /* 0x00000010dfdf7220 */ /* 0x000fc80000400000 */
[----:B---3--:R-:W-:-:S05]  /*7310*/  FFMA R223, R224, R2, R223 ;  /* 0x00000002e0df7223 */ /* 0x008fca00000000df */
[----:B------:R-:W-:-:S05]  /*7320*/  F2FP.BF16.F32.PACK_AB R223, RZ, R223 ;  /* 0x000000dfffdf723e */ /* 0x000fca00000010ff */
[----:B------:R1:W-:Y:S01]  /*7330*/  @P2 STG.E.U16 desc[UR44][R6.64+0x10], R223 ;  /* 0x000010df06002986 */ /* 0x0003e2000c10152c */
[----:B------:R-:W-:Y:S05]  /*7340*/  @!P3 BRA `(.L_x_41) ;  /* 0x000000000004b947 */ /* 0x000fea0003800000 */
[----:B------:R3:W5:Y:S02]  /*7350*/  LDG.E.LTC128B.U16 R222, desc[UR44][R8.64+0x12] ;  /* 0x0000122c08de7981 */ /* 0x000764000c1e1520 */
.L_x_41:
[----:B------:R-:W-:Y:S05]  /*7360*/  BSYNC B1 ;  /* 0x0000000000017941 */ /* 0x000fea0003800000 */
.L_x_40:
[----:B------:R-:W2:Y:S01]  /*7370*/  LDL.LU R224, [R1+0x1c] ;  /* 0x00001c0001e07983 */ /* 0x000ea20000300800 */
[----:B-1---5:R-:W-:Y:S01]  /*7380*/  SHF.L.U32 R223, R222, 0x10, RZ ;  /* 0x00000010dedf7819 */ /* 0x022fe200000006ff */
[----:B------:R-:W-:Y:S01]  /*7390*/  BSSY B1, `(.L_x_42) ;  /* 0x0000008000017945 */ /* 0x000fe20003800000 */
[----:B------:R-:W-:-:S03]  /*73a0*/  ISETP.GT.AND P2, PT, R0, 0x10, P0 ;  /* 0x000000100000780c */ /* 0x000fc60000744270 */
[----:B------:R-:W-:-:S04]  /*73b0*/  FMUL R223, R223, R16 ;  /* 0x00000010dfdf7220 */ /* 0x000fc80000400000 */
[----:B--2---:R-:W-:-:S05]  /*73c0*/  FFMA R223, R224, R2, R223 ;  /* 0x00000002e0df7223 */ /* 0x004fca00000000df */
[----:B------:R-:W-:-:S05]  /*73d0*/  F2FP.BF16.F32.PACK_AB R223, RZ, R223 ;  /* 0x000000dfffdf723e */ /* 0x000fca00000010ff */
[----:B------:R1:W-:Y:S01]  /*73e0*/  @P3 STG.E.U16 desc[UR44][R6.64+0x12], R223 ;  /* 0x000012df06003986 */ /* 0x0003e2000c10152c */
[----:B------:R-:W-:Y:S05]  /*73f0*/  @!P2 BRA `(.L_x_43) ;  /* 0x000000000004a947 */ /* 0x000fea0003800000 */
[----:B------:R2:W5:Y:S02]  /*7400*/  LDG.E.LTC128B.U16 R222, desc[UR44][R10.64+0x20] ;  /* 0x0000202c0ade7981 */ /* 0x000564000c1e1520 */
.L_x_43:
[----:B------:R-:W-:Y:S05]  /*7410*/  BSYNC B1 ;  /* 0x0000000000017941 */ /* 0x000fea0003800000 */
.L_x_42:
        /* <DEDUP_REMOVED lines=10> */
.L_x_45:
[----:B------:R-:W-:Y:S05]  /*74c0*/  BSYNC B1 ;  /* 0x0000000000017941 */ /* 0x000fea0003800000 */
.L_x_44:
        /* <DEDUP_REMOVED lines=10> */
.L_x_47:
[----:B------:R-:W-:Y:S05]  /*7570*/  BSYNC B1 ;  /* 0x0000000000017941 */ /* 0x000fea0003800000 */
.L_x_46:
        /* <DEDUP_REMOVED lines=10> */
.L_x_49:
[----:B------:R-:W-:Y:S05]  /*7620*/  BSYNC B1 ;  /* 0x0000000000017941 */ /* 0x000fea0003800000 */
.L_x_48:
        /* <DEDUP_REMOVED lines=10> */
.L_x_51:
[----:B------:R-:W-:Y:S05]  /*76d0*/  BSYNC B1 ;  /* 0x0000000000017941 */ /* 0x000fea0003800000 */
.L_x_50:
        /* <DEDUP_REMOVED lines=10> */
.L_x_53:
[----:B------:R-:W-:Y:S05]  /*7780*/  BSYNC B1 ;  /* 0x0000000000017941 */ /* 0x000fea0003800000 */
.L_x_52:
        /* <DEDUP_REMOVED lines=10> */
.L_x_55:
[----:B------:R-:W-:Y:S05]  /*7830*/  BSYNC B1 ;  /* 0x0000000000017941 */ /* 0x000fea0003800000 */
.L_x_54:
        /* <DEDUP_REMOVED lines=10> */
.L_x_57:
[----:B------:R-:W-:Y:S05]  /*78e0*/  BSYNC B1 ;  /* 0x0000000000017941 */ /* 0x000fea0003800000 */
.L_x_56:
        /* <DEDUP_REMOVED lines=10> */
.L_x_59:
[----:B------:R-:W-:Y:S05]  /*7990*/  BSYNC B1 ;  /* 0x0000000000017941 */ /* 0x000fea0003800000 */
.L_x_58:
        /* <DEDUP_REMOVED lines=10> */
.L_x_61:
[----:B------:R-:W-:Y:S05]  /*7a40*/  BSYNC B1 ;  /* 0x0000000000017941 */ /* 0x000fea0003800000 */
.L_x_60:
        /* <DEDUP_REMOVED lines=10> */
.L_x_63:
[----:B------:R-:W-:Y:S05]  /*7af0*/  BSYNC B1 ;  /* 0x0000000000017941 */ /* 0x000fea0003800000 */
.L_x_62:
        /* <DEDUP_REMOVED lines=10> */
.L_x_65:
[----:B------:R-:W-:Y:S05]  /*7ba0*/  BSYNC B1 ;  /* 0x0000000000017941 */ /* 0x000fea0003800000 */
.L_x_64:
        /* <DEDUP_REMOVED lines=10> */
.L_x_67:
[----:B------:R-:W-:Y:S05]  /*7c50*/  BSYNC B1 ;  /* 0x0000000000017941 */ /* 0x000fea0003800000 */
.L_x_66:
        /* <DEDUP_REMOVED lines=10> */
.L_x_69:
[----:B------:R-:W-:Y:S05]  /*7d00*/  BSYNC B1 ;  /* 0x0000000000017941 */ /* 0x000fea0003800000 */
.L_x_68:
        /* <DEDUP_REMOVED lines=10> */
.L_x_71:
[----:B------:R-:W-:Y:S05]  /*7db0*/  BSYNC B1 ;  /* 0x0000000000017941 */ /* 0x000fea0003800000 */
.L_x_70:
        /* <DEDUP_REMOVED lines=10> */
.L_x_73:
[----:B------:R-:W-:Y:S05]  /*7e60*/  BSYNC B1 ;  /* 0x0000000000017941 */ /* 0x000fea0003800000 */
.L_x_72:
        /* <DEDUP_REMOVED lines=10> */
.L_x_75:
[----:B------:R-:W-:Y:S05]  /*7f10*/  BSYNC B1 ;  /* 0x0000000000017941 */ /* 0x000fea0003800000 */
.L_x_74:
        /* <DEDUP_REMOVED lines=10> */
.L_x_77:
[----:B------:R-:W-:Y:S05]  /*7fc0*/  BSYNC B1 ;  /* 0x0000000000017941 */ /* 0x000fea0003800000 */
.L_x_76:
        /* <DEDUP_REMOVED lines=10> */
.L_x_79:
[----:B------:R-:W-:Y:S05]  /*8070*/  BSYNC B1 ;  /* 0x0000000000017941 */ /* 0x000fea0003800000 */
.L_x_78:
        /* <DEDUP_REMOVED lines=10> */
.L_x_81:
[----:B------:R-:W-:Y:S05]  /*8120*/  BSYNC B1 ;  /* 0x0000000000017941 */ /* 0x000fea0003800000 */
.L_x_80:
        /* <DEDUP_REMOVED lines=10> */
.L_x_83:
[----:B------:R-:W-:Y:S05]  /*81d0*/  BSYNC B1 ;  /* 0x0000000000017941 */ /* 0x000fea0003800000 */
.L_x_82:
        /* <DEDUP_REMOVED lines=10> */
.L_x_85:
[----:B------:R-:W-:Y:S05]  /*8280*/  BSYNC B1 ;  /* 0x0000000000017941 */ /* 0x000fea0003800000 */
.L_x_84:
        /* <DEDUP_REMOVED lines=10> */
.L_x_87:
[----:B------:R-:W-:Y:S05]  /*8330*/  BSYNC B1 ;  /* 0x0000000000017941 */ /* 0x000fea0003800000 */
.L_x_86:
        /* <DEDUP_REMOVED lines=10> */
.L_x_89:
[----:B------:R-:W-:Y:S05]  /*83e0*/  BSYNC B1 ;  /* 0x0000000000017941 */ /* 0x000fea0003800000 */
.L_x_88:
        /* <DEDUP_REMOVED lines=10> */
.L_x_91:
[----:B------:R-:W-:Y:S05]  /*8490*/  BSYNC B1 ;  /* 0x0000000000017941 */ /* 0x000fea0003800000 */
.L_x_90:
        /* <DEDUP_REMOVED lines=10> */
.L_x_93:
[----:B------:R-:W-:Y:S05]  /*8540*/  BSYNC B1 ;  /* 0x0000000000017941 */ /* 0x000fea0003800000 */
.L_x_92:
        /* <DEDUP_REMOVED lines=10> */
.L_x_95:
[----:B------:R-:W-:Y:S05]  /*85f0*/  BSYNC B1 ;  /* 0x0000000000017941 */ /* 0x000fea0003800000 */
.L_x_94:
        /* <DEDUP_REMOVED lines=10> */
.L_x_97:
[----:B------:R-:W-:Y:S05]  /*86a0*/  BSYNC B1 ;  /* 0x0000000000017941 */ /* 0x000fea0003800000 */
.L_x_96:
        /* <DEDUP_REMOVED lines=10> */
.L_x_99:
[----:B------:R-:W-:Y:S05]  /*8750*/  BSYNC B1 ;  /* 0x0000000000017941 */ /* 0x000fea0003800000 */
.L_x_98:
        /* <DEDUP_REMOVED lines=10> */
.L_x_101:
[----:B------:R-:W-:Y:S05]  /*8800*/  BSYNC B1 ;  /* 0x0000000000017941 */ /* 0x000fea0003800000 */
.L_x_100:
        /* <DEDUP_REMOVED lines=10> */
.L_x_103:
[----:B------:R-:W-:Y:S05]  /*88b0*/  BSYNC B1 ;  /* 0x0000000000017941 */ /* 0x000fea0003800000 */
.L_x_102:
        /* <DEDUP_REMOVED lines=10> */
.L_x_105:
[----:B------:R-:W-:Y:S05]  /*8960*/  BSYNC B1 ;  /* 0x0000000000017941 */ /* 0x000fea0003800000 */
.L_x_104:
        /* <DEDUP_REMOVED lines=10> */
.L_x_107:
[----:B------:R-:W-:Y:S05]  /*8a10*/  BSYNC B1 ;  /* 0x0000000000017941 */ /* 0x000fea0003800000 */
.L_x_106:
        /* <DEDUP_REMOVED lines=10> */
.L_x_109:
[----:B------:R-:W-:Y:S05]  /*8ac0*/  BSYNC B1 ;  /* 0x0000000000017941 */ /* 0x000fea0003800000 */
.L_x_108:
        /* <DEDUP_REMOVED lines=10> */
.L_x_111:
[----:B------:R-:W-:Y:S05]  /*8b70*/  BSYNC B1 ;  /* 0x0000000000017941 */ /* 0x000fea0003800000 */
.L_x_110:
        /* <DEDUP_REMOVED lines=10> */
.L_x_113:
[----:B------:R-:W-:Y:S05]  /*8c20*/  BSYNC B1 ;  /* 0x0000000000017941 */ /* 0x000fea0003800000 */
.L_x_112:
        /* <DEDUP_REMOVED lines=10> */
.L_x_115:
[----:B------:R-:W-:Y:S05]  /*8cd0*/  BSYNC B1 ;  /* 0x0000000000017941 */ /* 0x000fea0003800000 */
.L_x_114:
        /* <DEDUP_REMOVED lines=10> */
.L_x_117:
[----:B------:R-:W-:Y:S05]  /*8d80*/  BSYNC B1 ;  /* 0x0000000000017941 */ /* 0x000fea0003800000 */
.L_x_116:
        /* <DEDUP_REMOVED lines=10> */
.L_x_119:
[----:B------:R-:W-:Y:S05]  /*8e30*/  BSYNC B1 ;  /* 0x0000000000017941 */ /* 0x000fea0003800000 */
.L_x_118:
        /* <DEDUP_REMOVED lines=10> */
.L_x_121:
[----:B------:R-:W-:Y:S05]  /*8ee0*/  BSYNC B1 ;  /* 0x0000000000017941 */ /* 0x000fea0003800000 */
.L_x_120:
        /* <DEDUP_REMOVED lines=10> */
.L_x_123:
[----:B------:R-:W-:Y:S05]  /*8f90*/  BSYNC B1 ;  /* 0x0000000000017941 */ /* 0x000fea0003800000 */
.L_x_122:
        /* <DEDUP_REMOVED lines=10> */
.L_x_125:
[----:B------:R-:W-:Y:S05]  /*9040*/  BSYNC B1 ;  /* 0x0000000000017941 */ /* 0x000fea0003800000 */
.L_x_124:
        /* <DEDUP_REMOVED lines=10> */
.L_x_127:
[----:B------:R-:W-:Y:S05]  /*90f0*/  BSYNC B1 ;  /* 0x0000000000017941 */ /* 0x000fea0003800000 */
.L_x_126:
        /* <DEDUP_REMOVED lines=10> */
.L_x_129:
[----:B------:R-:W-:Y:S05]  /*91a0*/  BSYNC B1 ;  /* 0x0000000000017941 */ /* 0x000fea0003800000 */
.L_x_128:
        /* <DEDUP_REMOVED lines=10> */
.L_x_131:
[----:B------:R-:W-:Y:S05]  /*9250*/  BSYNC B1 ;  /* 0x0000000000017941 */ /* 0x000fea0003800000 */
.L_x_130:
        /* <DEDUP_REMOVED lines=10> */
.L_x_133:
[----:B------:R-:W-:Y:S05]  /*9300*/  BSYNC B1 ;  /* 0x0000000000017941 */ /* 0x000fea0003800000 */
.L_x_132:
        /* <DEDUP_REMOVED lines=10> */
.L_x_135:
[----:B------:R-:W-:Y:S05]  /*93b0*/  BSYNC B1 ;  /* 0x0000000000017941 */ /* 0x000fea0003800000 */
.L_x_134:
        /* <DEDUP_REMOVED lines=10> */
.L_x_137:
[----:B------:R-:W-:Y:S05]  /*9460*/  BSYNC B1 ;  /* 0x0000000000017941 */ /* 0x000fea0003800000 */
.L_x_136:
        /* <DEDUP_REMOVED lines=10> */
.L_x_139:
[----:B------:R-:W-:Y:S05]  /*9510*/  BSYNC B1 ;  /* 0x0000000000017941 */ /* 0x000fea0003800000 */
.L_x_138:
        /* <DEDUP_REMOVED lines=10> */
.L_x_141:
[----:B------:R-:W-:Y:S05]  /*95c0*/  BSYNC B1 ;  /* 0x0000000000017941 */ /* 0x000fea0003800000 */
.L_x_140:
        /* <DEDUP_REMOVED lines=10> */
.L_x_143:
[----:B------:R-:W-:Y:S05]  /*9670*/  BSYNC B1 ;  /* 0x0000000000017941 */ /* 0x000fea0003800000 */
.L_x_142:
        /* <DEDUP_REMOVED lines=10> */
.L_x_145:
[----:B------:R-:W-:Y:S05]  /*9720*/  BSYNC B1 ;  /* 0x0000000000017941 */ /* 0x000fea0003800000 */
.L_x_144:
        /* <DEDUP_REMOVED lines=10> */
.L_x_147:
[----:B------:R-:W-:Y:S05]  /*97d0*/  BSYNC B1 ;  /* 0x0000000000017941 */ /* 0x000fea0003800000 */
.L_x_146:
        /* <DEDUP_REMOVED lines=10> */
.L_x_149:
[----:B------:R-:W-:Y:S05]  /*9880*/  BSYNC B1 ;  /* 0x0000000000017941 */ /* 0x000fea0003800000 */
.L_x_148:
[----:B0-234-:R-:W2:Y:S01]  /*9890*/  LDL.LU R10, [R1+0xf4] ;  /* 0x0000f400010a7983 */ /* 0x01dea20000300800 */
[----:B-----5:R-:W-:Y:S01]  /*98a0*/  IMAD.U32 R11, R222, 0x10000, RZ ;  /* 0x00010000de0b7824 */ /* 0x020fe200078e00ff */
        /* <DEDUP_REMOVED lines=8> */
.L_x_151:
[----:B------:R-:W-:Y:S05]  /*9930*/  BSYNC B1 ;  /* 0x0000000000017941 */ /* 0x000fea0003800000 */
.L_x_150:
[----:B------:R-:W3:Y:S01]  /*9940*/  LDL.LU R10, [R1+0xf8] ;  /* 0x0000f800010a7983 */ /* 0x000ee20000300800 */
[----:B0----5:R-:W-:Y:S01]  /*9950*/  IMAD.U32 R11, R222, 0x10000, RZ ;  /* 0x00010000de0b7824 */ /* 0x021fe200078e00ff */
[----:B------:R-:W-:Y:S01]  /*9960*/  ISETP.GT.AND P1, PT, R0, 0x79, P1 ;  /* 0x000000790000780c */ /* 0x000fe20000f24270 */
[----:B------:R-:W-:Y:S01]  /*9970*/  BSSY B1, `(.L_x_152) ;  /* 0x0000009000017945 */ /* 0x000fe20003800000 */
[----:B------:R-:W-:Y:S01]  /*9980*/  IADD3 R224, P0, R17, 0x80, RZ ;  /* 0x0000008011e07810 */ /* 0x000fe20007f1e0ff */
[----:B------:R-:W-:-:S03]  /*9990*/  FMUL R11, R11, R16 ;  /* 0x000000100b0b7220 */ /* 0x000fc60000400000 */
[----:B-1----:R-:W-:Y:S01]  /*99a0*/  IADD3.X R223, RZ, UR7, RZ, P0, !PT ;  /* 0x00000007ffdf7c10 */ /* 0x002fe200087fe4ff */
[----:B---3--:R-:W-:-:S05]  /*99b0*/  FFMA R11, R10, R2, R11 ;  /* 0x000000020a0b7223 */ /* 0x008fca000000000b */
[----:B------:R-:W-:-:S05]  /*99c0*/  F2FP.BF16.F32.PACK_AB R11, RZ, R11 ;  /* 0x0000000bff0b723e */ /* 0x000fca00000010ff */
[----:B------:R0:W-:Y:S01]  /*99d0*/  @P2 STG.E.U16 desc[UR44][R6.64+0xf0], R11 ;  /* 0x0000f00b06002986 */ /* 0x0001e2000c10152c */
[----:B------:R-:W-:Y:S05]  /*99e0*/  @!P1 BRA `(.L_x_153) ;  /* 0x0000000000049947 */ /* 0x000fea0003800000 */
[----:B------:R1:W5:Y:S02]  /*99f0*/  LDG.E.LTC128B.U16 R222, desc[UR44][R8.64+0xf2] ;  /* 0x0000f22c08de7981 */ /* 0x000364000c1e1520 */
.L_x_153:
[----:B------:R-:W-:Y:S05]  /*9a00*/  BSYNC B1 ;  /* 0x0000000000017941 */ /* 0x000fea0003800000 */
.L_x_152:
[----:B------:R-:W3:Y:S01]  /*9a10*/  LDL.LU R10, [R1+0xfc] ;  /* 0x0000fc00010a7983 */ /* 0x000ee20000300800 */
[----:B-12--5:R-:W-:Y:S01]  /*9a20*/  IMAD.U32 R9, R222, 0x10000, RZ ;  /* 0x00010000de097824 */ /* 0x026fe200078e00ff */
[----:B------:R-:W-:Y:S01]  /*9a30*/  ISETP.GT.AND P0, PT, R3, 0x80, PT ;  /* 0x000000800300780c */ /* 0x000fe20003f04270 */
[----:B------:R-:W-:Y:S02]  /*9a40*/  IMAD R223, R223, R14, RZ ;  /* 0x0000000edfdf7224 */ /* 0x000fe400078e02ff */
[----:B0-----:R-:W-:Y:S01]  /*9a50*/  FMUL R11, R9, R16 ;  /* 0x00000010090b7220 */ /* 0x001fe20000400000 */
[----:B------:R-:W-:Y:S01]  /*9a60*/  IMAD.WIDE.U32 R8, R224, R14, R20 ;  /* 0x0000000ee0087225 */ /* 0x000fe200078e0014 */
[----:B------:R-:W-:-:S03]  /*9a70*/  ISETP.GT.AND P4, PT, R0, RZ, P0 ;  /* 0x000000ff0000720c */ /* 0x000fc60000784270 */
[----:B------:R-:W-:-:S04]  /*9a80*/  IMAD R223, R224, R15, R223 ;  /* 0x0000000fe0df7224 */ /* 0x000fc800078e02df */
[----:B------:R-:W-:Y:S02]  /*9a90*/  IMAD.IADD R9, R9, 0x1, R223 ;  /* 0x0000000109097824 */ /* 0x000fe400078e02df */
[----:B---3--:R-:W-:Y:S01]  /*9aa0*/  FFMA R11, R10, R2, R11 ;  /* 0x000000020a0b7223 */ /* 0x008fe2000000000b */
[----:B------:R-:W-:-:S04]  /*9ab0*/  LEA R10, P2, R8, R12, 0x1 ;  /* 0x0000000c080a7211 */ /* 0x000fc800078408ff */
[----:B------:R-:W-:Y:S02]  /*9ac0*/  F2FP.BF16.F32.PACK_AB R225, RZ, R11 ;  /* 0x0000000bffe1723e */ /* 0x000fe400000010ff */
[----:B------:R-:W-:Y:S02]  /*9ad0*/  LEA.HI.X R11, R8, R13, R9, 0x1, P2 ;  /* 0x0000000d080b7211 */ /* 0x000fe400010f0c09 */
[----:B------:R-:W-:-:S05]  /*9ae0*/  PRMT R227, R225, 0x7610, R227 ;  /* 0x00007610e1e37816 */ /* 0x000fca00000000e3 */
[----:B------:R0:W-:Y:S04]  /*9af0*/  @P1 STG.E.U16 desc[UR44][R6.64+0xf2], R227 ;  /* 0x0000f2e306001986 */ /* 0x0001e8000c10152c */
[----:B------:R1:W2:Y:S01]  /*9b00*/  @P4 LDG.E.LTC128B.U16 R222, desc[UR44][R10.64] ;  /* 0x0000002c0ade4981 */ /* 0x0002a2000c1e1520 */
[----:B------:R-:W-:Y:S01]  /*9b10*/  IMAD.U32 R226, RZ, RZ, UR8 ;  /* 0x00000008ffe27e24 */ /* 0x000fe2000f8e00ff */
[----:B------:R-:W-:Y:S01]  /*9b20*/  ISETP.GT.AND P2, PT, R0, 0x1, P0 ;  /* 0x000000010000780c */ /* 0x000fe20000744270 */
[----:B------:R-:W-:Y:S01]  /*9b30*/  IMAD.U32 R225, RZ, RZ, UR8 ;  /* 0x00000008ffe17e24 */ /* 0x000fe2000f8e00ff */
[----:B------:R-:W-:Y:S01]  /*9b40*/  BSSY B1, `(.L_x_154) ;  /* 0x0000013000017945 */ /* 0x000fe20003800000 */
[----:B------:R-:W-:Y:S01]  /*9b50*/  IMAD.U32 R8, RZ, RZ, UR9 ;  /* 0x00000009ff087e24 */ /* 0x000fe2000f8e00ff */
[----:B------:R-:W-:-:S04]  /*9b60*/  SHF.L.U32 R226, R226, 0x8, RZ ;  /* 0x00000008e2e27819 */ /* 0x000fc800000006ff */
[----:B------:R-:W-:Y:S01]  /*9b70*/  SHF.L.U64.HI R225, R225, 0x8, R8 ;  /* 0x00000008e1e17819 */ /* 0x000fe20000010208 */
[----:B-1----:R-:W-:Y:S01]  /*9b80*/  IMAD.WIDE.U32 R10, R224, R14, R18 ;  /* 0x0000000ee00a7225 */ /* 0x002fe200078e0012 */
[----:B0-----:R-:W-:-:S03]  /*9b90*/  IADD3 R6, P1, R226, R4, RZ ;  /* 0x00000004e2067210 */ /* 0x001fc60007f3e0ff */
[----:B------:R-:W-:Y:S02]  /*9ba0*/  IMAD.IADD R11, R223, 0x1, R11 ;  /* 0x00000001df0b7824 */ /* 0x000fe400078e020b */
[----:B------:R-:W-:Y:S02]  /*9bb0*/  IMAD.X R7, R225, 0x1, R5, P1 ;  /* 0x00000001e1077824 */ /* 0x000fe400008e0605 */
[----:B------:R-:W-:-:S04]  /*9bc0*/  IMAD.WIDE.U32 R10, R22, UR42, R10 ;  /* 0x0000002a160a7c25 */ /* 0x000fc8000f8e000a */
[----:B------:R-:W-:Y:S01]  /*9bd0*/  IMAD.IADD R11, R23, 0x1, R11 ;  /* 0x00000001170b7824 */ /* 0x000fe200078e020b */
[----:B------:R-:W-:Y:S02]  /*9be0*/  LEA R8, P3, R10, R12, 0x1 ;  /* 0x0000000c0a087211 */ /* 0x000fe400078608ff */
[----:B--2---:R-:W-:-:S05]  /*9bf0*/  SHF.L.U32 R9, R222, 0x10, RZ ;  /* 0x00000010de097819 */ /* 0x004fca00000006ff */
[----:B------:R-:W-:-:S04]  /*9c00*/  FMUL R9, R9, R16 ;  /* 0x0000001009097220 */ /* 0x000fc80000400000 */
[----:B------:R-:W-:-:S05]  /*9c10*/  FFMA R9, R152, R2, R9 ;  /* 0x0000000298097223 */ /* 0x000fca0000000009 */
[----:B------:R-:W-:Y:S02]  /*9c20*/  F2FP.BF16.F32.PACK_AB R152, RZ, R9 ;  /* 0x00000009ff98723e */ /* 0x000fe400000010ff */
[----:B------:R-:W-:-:S03]  /*9c30*/  LEA.HI.X R9, R10, R13, R11, 0x1, P3 ;  /* 0x0000000d0a097211 */ /* 0x000fc600018f0c0b */
[----:B------:R0:W-:Y:S01]  /*9c40*/  @P4 STG.E.U16 desc[UR44][R6.64], R152 ;  /* 0x0000009806004986 */ /* 0x0001e2000c10152c */
[----:B------:R-:W-:Y:S05]  /*9c50*/  @!P2 BRA `(.L_x_155) ;  /* 0x000000000004a947 */ /* 0x000fea0003800000 */
[----:B------:R1:W5:Y:S02]  /*9c60*/  LDG.E.LTC128B.U16 R222, desc[UR44][R8.64+0x2] ;  /* 0x0000022c08de7981 */ /* 0x000364000c1e1520 */
.L_x_155:
[----:B------:R-:W-:Y:S05]  /*9c70*/  BSYNC B1 ;  /* 0x0000000000017941 */ /* 0x000fea0003800000 */
.L_x_154:
[----:B-----5:R-:W-:Y:S01]  /*9c80*/  IMAD.U32 R11, R222, 0x10000, RZ ;  /* 0x00010000de0b7824 */ /* 0x020fe200078e00ff */
[----:B------:R-:W-:Y:S01]  /*9c90*/  ISETP.GT.AND P1, PT, R3, 0x88, PT ;  /* 0x000000880300780c */ /* 0x000fe20003f24270 */
[----:B------:R-:W-:Y:S02]  /*9ca0*/  BSSY B1, `(.L_x_156) ;  /* 0x0000010000017945 */ /* 0x000fe40003800000 */
[----:B0-----:R-:W-:Y:S01]  /*9cb0*/  FMUL R152, R11, R16 ;  /* 0x000000100b987220 */ /* 0x001fe20000400000 */
[----:B------:R-:W-:Y:S01]  /*9cc0*/  IMAD.WIDE.U32 R10, R224, R14, R218 ;  /* 0x0000000ee00a7225 */ /* 0x000fe200078e00da */
[----:B------:R-:W-:-:S03]  /*9cd0*/  ISETP.GT.AND P3, PT, R0, RZ, P1 ;  /* 0x000000ff0000720c */ /* 0x000fc60000f64270 */
[----:B------:R-:W-:Y:S01]  /*9ce0*/  FFMA R153, R153, R2, R152 ;  /* 0x0000000299997223 */ /* 0x000fe20000000098 */
[----:B------:R-:W-:Y:S02]  /*9cf0*/  IADD3 R223, R223, R11, RZ ;  /* 0x0000000bdfdf7210 */ /* 0x000fe40007ffe0ff */
[-C--:B------:R-:W-:Y:S02]  /*9d00*/  IADD3 R11, P4, R216, R10.reuse, RZ ;  /* 0x0000000ad80b7210 */ /* 0x080fe40007f9e0ff */
[----:B------:R-:W-:Y:S02]  /*9d10*/  F2FP.BF16.F32.PACK_AB R227, RZ, R153 ;  /* 0x00000099ffe3723e */ /* 0x000fe400000010ff */
[----:B------:R-:W-:Y:S01]  /*9d20*/  IADD3 R152, P5, R18, R10, RZ ;  /* 0x0000000a12987210 */ /* 0x000fe20007fbe0ff */
[----:B------:R-:W-:Y:S01]  /*9d30*/  IMAD.X R224, R223, 0x1, R21, P4 ;  /* 0x00000001dfe07824 */ /* 0x000fe200020e0615 */
[C---:B------:R-:W-:Y:S01]  /*9d40*/  LEA R10, P4, R11.reuse, R12, 0x1 ;  /* 0x0000000c0b0a7211 */ /* 0x040fe200078808ff */
[----:B------:R0:W-:Y:S03]  /*9d50*/  @P2 STG.E.U16 desc[UR44][R6.64+0x2], R227 ;  /* 0x000002e306002986 */ /* 0x0001e6000c10152c */
[----:B------:R-:W-:-:S02]  /*9d60*/  LEA.HI.X R11, R11, R13, R224, 0x1, P4 ;  /* 0x0000000d0b0b7211 */ /* 0x000fc400020f0ce0 */
[----:B------:R-:W-:Y:S01]  /*9d70*/  PRMT R224, R222, 0x7610, R224 ;  /* 0x00007610dee07816 */ /* 0x000fe200000000e0 */
[----:B------:R-:W-:Y:S06]  /*9d80*/  @!P3 BRA `(.L_x_157) ;  /* 0x000000000004b947 */ /* 0x000fec0003800000 */
[----:B------:R2:W5:Y:S02]  /*9d90*/  LDG.E.LTC128B.U16 R224, desc[UR44][R10.64] ;  /* 0x0000002c0ae07981 */ /* 0x000564000c1e1520 */
.L_x_157:
[----:B------:R-:W-:Y:S05]  /*9da0*/  BSYNC B1 ;  /* 0x0000000000017941 */ /* 0x000fea0003800000 */
.L_x_156:
[----:B--2--5:R-:W-:Y:S01]  /*9db0*/  IMAD.U32 R11, R224, 0x10000, RZ ;  /* 0x00010000e00b7824 */ /* 0x024fe200078e00ff */
[----:B------:R-:W-:Y:S01]  /*9dc0*/  IADD3 R222, P4, R6, R221, RZ ;  /* 0x000000dd06de7210 */ /* 0x000fe20007f9e0ff */
[----:B------:R-:W-:Y:S01]  /*9dd0*/  IMAD.X R153, R19, 0x1, R223, P5 ;  /* 0x0000000113997824 */ /* 0x000fe200028e06df */
[----:B------:R-:W-:Y:S01]  /*9de0*/  ISETP.GT.AND P2, PT, R0, 0x1, P1 ;  /* 0x000000010000780c */ /* 0x000fe20000f44270 */
[----:B------:R-:W-:Y:S01]  /*9df0*/  FMUL R11, R11, R16 ;  /* 0x000000100b0b7220 */ /* 0x000fe20000400000 */
[----:B------:R-:W-:Y:S01]  /*9e00*/  BSSY B1, `(.L_x_158) ;  /* 0x000000b000017945 */ /* 0x000fe20003800000 */
[----:B------:R-:W-:Y:S02]  /*9e10*/  IMAD.X R223, R7, 0x1, R220, P4 ;  /* 0x0000000107df7824 */ /* 0x000fe400020e06dc */
[----:B------:R-:W-:Y:S01]  /*9e20*/  FFMA R11, R154, R2, R11 ;  /* 0x000000029a0b7223 */ /* 0x000fe2000000000b */
[----:B------:R-:W-:-:S04]  /*9e30*/  IMAD.WIDE.U32 R152, R22, UR42, R152 ;  /* 0x0000002a16987c25 */ /* 0x000fc8000f8e0098 */
[----:B------:R-:W-:Y:S02]  /*9e40*/  F2FP.BF16.F32.PACK_AB R154, RZ, R11 ;  /* 0x0000000bff9a723e */ /* 0x000fe400000010ff */
[----:B------:R-:W-:Y:S02]  /*9e50*/  IADD3 R153, R23, R153, RZ ;  /* 0x0000009917997210 */ /* 0x000fe40007ffe0ff */
[C---:B------:R-:W-:Y:S01]  /*9e60*/  LEA R10, P5, R152.reuse, R12, 0x1 ;  /* 0x0000000c980a7211 */ /* 0x040fe200078a08ff */
[----:B------:R2:W-:Y:S03]  /*9e70*/  @P3 STG.E.U16 desc[UR44][R222.64], R154 ;  /* 0x0000009ade003986 */ /* 0x0005e6000c10152c */
[----:B------:R-:W-:Y:S01]  /*9e80*/  LEA.HI.X R11, R152, R13, R153, 0x1, P5 ;  /* 0x0000000d980b7211 */ /* 0x000fe200028f0c99 */
[----:B------:R-:W-:Y:S08]  /*9e90*/  @!P2 BRA `(.L_x_159) ;  /* 0x000000000004a947 */ /* 0x000ff00003800000 */
[----:B------:R3:W5:Y:S02]  /*9ea0*/  LDG.E.LTC128B.U16 R224, desc[UR44][R10.64+0x2] ;  /* 0x0000022c0ae07981 */ /* 0x000764000c1e1520 */
.L_x_159:
[----:B------:R-:W-:Y:S05]  /*9eb0*/  BSYNC B1 ;  /* 0x0000000000017941 */ /* 0x000fea0003800000 */
.L_x_158:
[----:B-----5:R-:W-:Y:S01]  /*9ec0*/  IMAD.U32 R153, R224, 0x10000, RZ ;  /* 0x00010000e0997824 */ /* 0x020fe200078e00ff */
[----:B------:R-:W-:Y:S01]  /*9ed0*/  ISETP.GT.AND P4, PT, R0, 0x8, P0 ;  /* 0x000000080000780c */ /* 0x000fe20000784270 */
[----:B------:R-:W-:Y:S02]  /*9ee0*/  BSSY B1, `(.L_x_160) ;  /* 0x0000009000017945 */ /* 0x000fe40003800000 */
[----:B------:R-:W-:-:S04]  /*9ef0*/  FMUL R152, R153, R16 ;  /* 0x0000001099987220 */ /* 0x000fc80000400000 */
[----:B------:R-:W-:Y:S01]  /*9f00*/  FFMA R155, R155, R2, R152 ;  /* 0x000000029b9b7223 */ /* 0x000fe20000000098 */
[----:B------:R-:W-:-:S04]  /*9f10*/  IADD3 R152, P3, R221, R6, RZ ;  /* 0x00000006dd987210 */ /* 0x000fc80007f7e0ff */
[----:B------:R-:W-:Y:S01]  /*9f20*/  F2FP.BF16.F32.PACK_AB R155, RZ, R155 ;  /* 0x0000009bff9b723e */ /* 0x000fe200000010ff */
[----:B------:R-:W-:-:S05]  /*9f30*/  IMAD.X R153, R220, 0x1, R7, P3 ;  /* 0x00000001dc997824 */ /* 0x000fca00018e0607 */
[----:B------:R4:W-:Y:S01]  /*9f40*/  @P2 STG.E.U16 desc[UR44][R152.64+0x2], R155 ;  /* 0x0000029b98002986 */ /* 0x0009e2000c10152c */
[----:B------:R-:W-:Y:S05]  /*9f50*/  @!P4 BRA `(.L_x_161) ;  /* 0x000000000004c947 */ /* 0x000fea0003800000 */
[----:B------:R0:W5:Y:S02]  /*9f60*/  LDG.E.LTC128B.U16 R224, desc[UR44][R8.64+0x10] ;  /* 0x0000102c08e07981 */ /* 0x000164000c1e1520 */
.L_x_161:
[----:B------:R-:W-:Y:S05]  /*9f70*/  BSYNC B1 ;  /* 0x0000000000017941 */ /* 0x000fea0003800000 */
.L_x_160:
[----:B----45:R-:W-:Y:S01]  /*9f80*/  SHF.L.U32 R153, R224, 0x10, RZ ;  /* 0x00000010e0997819 */ /* 0x030fe200000006ff */
[----:B------:R-:W-:Y:S01]  /*9f90*/  BSSY B1, `(.L_x_162) ;  /* 0x0000008000017945 */ /* 0x000fe20003800000 */
[----:B------:R-:W-:-:S03]  /*9fa0*/  ISETP.GT.AND P2, PT, R0, 0x9, P0 ;  /* 0x000000090000780c */ /* 0x000fc60000744270 */
[----:B------:R-:W-:-:S04]  /*9fb0*/  FMUL R153, R153, R16 ;  /* 0x0000001099997220 */ /* 0x000fc80000400000 */
[----:B------:R-:W-:-:S05]  /*9fc0*/  FFMA R153, R156, R2, R153 ;  /* 0x000000029c997223 */ /* 0x000fca0000000099 */
[----:B------:R-:W-:-:S05]  /*9fd0*/  F2FP.BF16.F32.PACK_AB R153, RZ, R153 ;  /* 0x00000099ff99723e */ /* 0x000fca00000010ff */
[----:B------:R4:W-:Y:S01]  /*9fe0*/  @P4 STG.E.U16 desc[UR44][R6.64+0x10], R153 ;  /* 0x0000109906004986 */ /* 0x0009e2000c10152c */
[----:B------:R-:W-:Y:S05]  /*9ff0*/  @!P2 BRA `(.L_x_163) ;  /* 0x000000000004a947 */ /* 0x000fea0003800000 */
[----:B------:R0:W5:Y:S02]  /*a000*/  LDG.E.LTC128B.U16 R224, desc[UR44][R8.64+0x12] ;  /* 0x0000122c08e07981 */ /* 0x000164000c1e1520 */
.L_x_163:
[----:B------:R-:W-:Y:S05]  /*a010*/  BSYNC B1 ;  /* 0x0000000000017941 */ /* 0x000fea0003800000 */
.L_x_162:
[----:B----45:R-:W-:Y:S01]  /*a020*/  IMAD.U32 R153, R224, 0x10000, RZ ;  /* 0x00010000e0997824 */ /* 0x030fe200078e00ff */
[----:B------:R-:W-:Y:S01]  /*a030*/  ISETP.GT.AND P4, PT, R0, 0x8, P1 ;  /* 0x000000080000780c */ /* 0x000fe20000f84270 */
[----:B------:R-:W-:Y:S02]  /*a040*/  BSSY B1, `(.L_x_164) ;  /* 0x0000007000017945 */ /* 0x000fe40003800000 */
[----:B------:R-:W-:-:S04]  /*a050*/  FMUL R152, R153, R16 ;  /* 0x0000001099987220 */ /* 0x000fc80000400000 */
[----:B------:R-:W-:-:S05]  /*a060*/  FFMA R152, R157, R2, R152 ;  /* 0x000000029d987223 */ /* 0x000fca0000000098 */
[----:B------:R-:W-:-:S05]  /*a070*/  F2FP.BF16.F32.PACK_AB R152, RZ, R152 ;  /* 0x00000098ff98723e */ /* 0x000fca00000010ff */
[----:B------:R4:W-:Y:S01]  /*a080*/  @P2 STG.E.U16 desc[UR44][R6.64+0x12], R152 ;  /* 0x0000129806002986 */ /* 0x0009e2000c10152c */
[----:B------:R-:W-:Y:S05]  /*a090*/  @!P4 BRA `(.L_x_165) ;  /* 0x000000000004c947 */ /* 0x000fea0003800000 */
[----:B------:R0:W5:Y:S02]  /*a0a0*/  LDG.E.LTC128B.U16 R224, desc[UR44][R10.64+0x10] ;  /* 0x0000102c0ae07981 */ /* 0x000164000c1e1520 */
.L_x_165:
[----:B------:R-:W-:Y:S05]  /*a0b0*/  BSYNC B1 ;  /* 0x0000000000017941 */ /* 0x000fea0003800000 */
.L_x_164:
[----:B-----5:R-:W-:Y:S01]  /*a0c0*/  IMAD.U32 R153, R224, 0x10000, RZ ;  /* 0x00010000e0997824 */ /* 0x020fe200078e00ff */
[----:B------:R-:W-:Y:S01]  /*a0d0*/  IADD3 R226, P2, P3, R221, R4, R226 ;  /* 0x00000004dde27210 */ /* 0x000fe20007b5e0e2 */
[----:B------:R-:W-:Y:S01]  /*a0e0*/  BSSY B1, `(.L_x_166) ;  /* 0x0000009000017945 */ /* 0x000fe20003800000 */
[----:B------:R-:W-:Y:S01]  /*a0f0*/  ISETP.GT.AND P5, PT, R0, 0x9, P1 ;  /* 0x000000090000780c */ /* 0x000fe20000fa4270 */
[----:B------:R-:W-:Y:S01]  /*a100*/  FMUL R153, R153, R16 ;  /* 0x0000001099997220 */ /* 0x000fe20000400000 */
[----:B0-----:R-:W-:-:S03]  /*a110*/  IADD3.X R227, R220, R5, R225, P2, P3 ;  /* 0x00000005dce37210 */ /* 0x001fc600017e64e1 */
[----:B------:R-:W-:-:S05]  /*a120*/  FFMA R153, R158, R2, R153 ;  /* 0x000000029e997223 */ /* 0x000fca0000000099 */
[----:B------:R-:W-:-:S05]  /*a130*/  F2FP.BF16.F32.PACK_AB R153, RZ, R153 ;  /* 0x00000099ff99723e */ /* 0x000fca00000010ff */
[----:B------:R0:W-:Y:S01]  /*a140*/  @P4 STG.E.U16 desc[UR44][R226.64+0x10], R153 ;  /* 0x00001099e2004986 */ /* 0x0001e2000c10152c */
[----:B------:R-:W-:Y:S05]  /*a150*/  @!P5 BRA `(.L_x_167) ;  /* 0x000000000004d947 */ /* 0x000fea0003800000 */
[----:B------:R0:W5:Y:S02]  /*a160*/  LDG.E.LTC128B.U16 R224, desc[UR44][R10.64+0x12] ;  /* 0x0000122c0ae07981 */ /* 0x000164000c1e1520 */
.L_x_167:
[----:B------:R-:W-:Y:S05]  /*a170*/  BSYNC B1 ;  /* 0x0000000000017941 */ /* 0x000fea0003800000 */
.L_x_166:
[----:B0----5:R-:W-:Y:S01]  /*a180*/  IMAD.U32 R153, R224, 0x10000, RZ ;  /* 0x00010000e0997824 */ /* 0x021fe200078e00ff */
[----:B------:R-:W-:Y:S01]  /*a190*/  ISETP.GT.AND P2, PT, R0, 0x10, P0 ;  /* 0x000000100000780c */ /* 0x000fe20000744270 */
[----:B------:R-:W-:Y:S02]  /*a1a0*/  BSSY B1, `(.L_x_168) ;  /* 0x000000a000017945 */ /* 0x000fe40003800000 */
[----:B----4-:R-:W-:Y:S01]  /*a1b0*/  FMUL R152, R153, R16 ;  /* 0x0000001099987220 */ /* 0x010fe20000400000 */
[----:B------:R-:W-:-:S03]  /*a1c0*/  @P5 IMAD.MOV.U32 R153, RZ, RZ, R227 ;  /* 0x000000ffff995224 */ /* 0x000fc600078e00e3 */
[----:B------:R-:W-:-:S05]  /*a1d0*/  FFMA R152, R159, R2, R152 ;  /* 0x000000029f987223 */ /* 0x000fca0000000098 */
[----:B------:R-:W-:-:S04]  /*a1e0*/  F2FP.BF16.F32.PACK_AB R152, RZ, R152 ;  /* 0x00000098ff98723e */ /* 0x000fc800000010ff */
[----:B--2---:R-:W-:Y:S02]  /*a1f0*/  PRMT R154, R152, 0x7610, R154 ;  /* 0x00007610989a7816 */ /* 0x004fe4000000009a */
[----:B------:R-:W-:-:S05]  /*a200*/  @P5 MOV R152, R226 ;  /* 0x000000e200985202 */ /* 0x000fca0000000f00 */
[----:B------:R0:W-:Y:S01]  /*a210*/  @P5 STG.E.U16 desc[UR44][R152.64+0x12], R154 ;  /* 0x0000129a98005986 */ /* 0x0001e2000c10152c */
[----:B------:R-:W-:Y:S05]  /*a220*/  @!P2 BRA `(.L_x_169) ;  /* 0x000000000004a947 */ /* 0x000fea0003800000 */
[----:B------:R2:W5:Y:S02]  /*a230*/  LDG.E.LTC128B.U16 R224, desc[UR44][R8.64+0x20] ;  /* 0x0000202c08e07981 */ /* 0x000564000c1e1520 */
.L_x_169:
[----:B------:R-:W-:Y:S05]  /*a240*/  BSYNC B1 ;  /* 0x0000000000017941 */ /* 0x000fea0003800000 */
.L_x_168:
[----:B0----5:R-:W-:Y:S01]  /*a250*/  IMAD.U32 R153, R224, 0x10000, RZ ;  /* 0x00010000e0997824 */ /* 0x021fe200078e00ff */
        /* <DEDUP_REMOVED lines=8> */
.L_x_171:
[----:B------:R-:W-:Y:S05]  /*a2e0*/  BSYNC B1 ;  /* 0x0000000000017941 */ /* 0x000fea0003800000 */
.L_x_170:
        /* <DEDUP_REMOVED lines=9> */
.L_x_173:
[----:B------:R-:W-:Y:S05]  /*a380*/  BSYNC B1 ;  /* 0x0000000000017941 */ /* 0x000fea0003800000 */
.L_x_172:
[----:B-----5:R-:W-:Y:S01]  /*a390*/  SHF.L.U32 R153, R224, 0x10, RZ ;  /* 0x00000010e0997819 */ /* 0x020fe200000006ff */
[----:B0-----:R-:W-:Y:S01]  /*a3a0*/  @P2 IMAD.MOV.U32 R152, RZ, RZ, R226 ;  /* 0x000000ffff982224 */ /* 0x001fe200078e00e2 */
[----:B------:R-:W-:Y:S01]  /*a3b0*/  ISETP.GT.AND P3, PT, R0, 0x11, P1 ;  /* 0x000000110000780c */ /* 0x000fe20000f64270 */
[----:B------:R-:W-:Y:S02]  /*a3c0*/  BSSY B1, `(.L_x_174) ;  /* 0x0000009000017945 */ /* 0x000fe40003800000 */
[----:B------:R-:W-:-:S04]  /*a3d0*/  FMUL R153, R153, R16 ;  /* 0x0000001099997220 */ /* 0x000fc80000400000 */
[----:B------:R-:W-:-:S05]  /*a3e0*/  FFMA R153, R162, R2, R153 ;  /* 0x00000002a2997223 */ /* 0x000fca0000000099 */
[----:B------:R-:W-:-:S04]  /*a3f0*/  F2FP.BF16.F32.PACK_AB R153, RZ, R153 ;  /* 0x00000099ff99723e */ /* 0x000fc800000010ff */
[----:B------:R-:W-:Y:S01]  /*a400*/  PRMT R154, R153, 0x7610, R154 ;  /* 0x00007610999a7816 */ /* 0x000fe2000000009a */
[----:B------:R-:W-:-:S05]  /*a410*/  @P2 IMAD.MOV.U32 R153, RZ, RZ, R227 ;  /* 0x000000ffff992224 */ /* 0x000fca00078e00e3 */
[----:B------:R0:W-:Y:S01]  /*a420*/  @P2 STG.E.U16 desc[UR44][R152.64+0x20], R154 ;  /* 0x0000209a98002986 */ /* 0x0001e2000c10152c */
[----:B------:R-:W-:Y:S05]  /*a430*/  @!P3 BRA `(.L_x_175) ;  /* 0x000000000004b947 */ /* 0x000fea0003800000 */
[----:B------:R0:W5:Y:S02]  /*a440*/  LDG.E.LTC128B.U16 R224, desc[UR44][R10.64+0x22] ;  /* 0x0000222c0ae07981 */ /* 0x000164000c1e1520 */
.L_x_175:
[----:B------:R-:W-:Y:S05]  /*a450*/  BSYNC B1 ;  /* 0x0000000000017941 */ /* 0x000fea0003800000 */
.L_x_174:
[----:B0----5:R-:W-:Y:S01]  /*a460*/  IMAD.U32 R153, R224, 0x10000, RZ ;  /* 0x00010000e0997824 */ /* 0x021fe200078e00ff */
[----:B------:R-:W-:Y:S01]  /*a470*/  ISETP.GT.AND P2, PT, R0, 0x18, P0 ;  /* 0x000000180000780c */ /* 0x000fe20000744270 */
[----:B------:R-:W-:Y:S02]  /*a480*/  BSSY B1, `(.L_x_176) ;  /* 0x000000a000017945 */ /* 0x000fe40003800000 */
[----:B------:R-:W-:Y:S01]  /*a490*/  FMUL R152, R153, R16 ;  /* 0x0000001099987220 */ /* 0x000fe20000400000 */
[----:B------:R-:W-:-:S03]  /*a4a0*/  @P3 IMAD.MOV.U32 R153, RZ, RZ, R227 ;  /* 0x000000ffff993224 */ /* 0x000fc600078e00e3 */
[----:B------:R-:W-:-:S05]  /*a4b0*/  FFMA R152, R163, R2, R152 ;  /* 0x00000002a3987223 */ /* 0x000fca0000000098 */
[----:B------:R-:W-:-:S04]  /*a4c0*/  F2FP.BF16.F32.PACK_AB R152, RZ, R152 ;  /* 0x00000098ff98723e */ /* 0x000fc800000010ff */
[----:B------:R-:W-:Y:S02]  /*a4d0*/  PRMT R154, R152, 0x7610, R154 ;  /* 0x00007610989a7816 */ /* 0x000fe4000000009a */
[----:B------:R-:W-:-:S05]  /*a4e0*/  @P3 MOV R152, R226 ;  /* 0x000000e200983202 */ /* 0x000fca0000000f00 */
[----:B------:R0:W-:Y:S01]  /*a4f0*/  @P3 STG.E.U16 desc[UR44][R152.64+0x22], R154 ;  /* 0x0000229a98003986 */ /* 0x0001e2000c10152c */
[----:B------:R-:W-:Y:S05]  /*a500*/  @!P2 BRA `(.L_x_177) ;  /* 0x000000000004a947 */ /* 0x000fea0003800000 */
[----:B------:R0:W5:Y:S02]  /*a510*/  LDG.E.LTC128B.U16 R224, desc[UR44][R8.64+0x30] ;  /* 0x0000302c08e07981 */ /* 0x000164000c1e1520 */
.L_x_177:
[----:B------:R-:W-:Y:S05]  /*a520*/  BSYNC B1 ;  /* 0x0000000000017941 */ /* 0x000fea0003800000 */
.L_x_176:
        /* <DEDUP_REMOVED lines=9> */
.L_x_179:
[----:B------:R-:W-:Y:S05]  /*a5c0*/  BSYNC B1 ;  /* 0x0000000000017941 */ /* 0x000fea0003800000 */
.L_x_178:
        /* <DEDUP_REMOVED lines=9> */
.L_x_181:
[----:B------:R-:W-:Y:S05]  /*a660*/  BSYNC B1 ;  /* 0x0000000000017941 */ /* 0x000fea0003800000 */
.L_x_180:
        /* <DEDUP_REMOVED lines=12> */
.L_x_183:
[----:B------:R-:W-:Y:S05]  /*a730*/  BSYNC B1 ;  /* 0x0000000000017941 */ /* 0x000fea0003800000 */
.L_x_182:
        /* <DEDUP_REMOVED lines=12> */
.L_x_185:
[----:B------:R-:W-:Y:S05]  /*a800*/  BSYNC B1 ;  /* 0x0000000000017941 */ /* 0x000fea0003800000 */
.L_x_184:
        /* <DEDUP_REMOVED lines=9> */
.L_x_187:
[----:B------:R-:W-:Y:S05]  /*a8a0*/  BSYNC B1 ;  /* 0x0000000000017941 */ /* 0x000fea0003800000 */
.L_x_186:
        /* <DEDUP_REMOVED lines=9> */
.L_x_189:
[----:B------:R-:W-:Y:S05]  /*a940*/  BSYNC B1 ;  /* 0x0000000000017941 */ /* 0x000fea0003800000 */
.L_x_188:
        /* <DEDUP_REMOVED lines=12> */
.L_x_191:
[----:B------:R-:W-:Y:S05]  /*aa10*/  BSYNC B1 ;  /* 0x0000000000017941 */ /* 0x000fea0003800000 */
.L_x_190:
        /* <DEDUP_REMOVED lines=12> */
.L_x_193:
[----:B------:R-:W-:Y:S05]  /*aae0*/  BSYNC B1 ;  /* 0x0000000000017941 */ /* 0x000fea0003800000 */
.L_x_192:
        /* <DEDUP_REMOVED lines=9> */
.L_x_195:
[----:B------:R-:W-:Y:S05]  /*ab80*/  BSYNC B1 ;  /* 0x0000000000017941 */ /* 0x000fea0003800000 */
.L_x_194:
        /* <DEDUP_REMOVED lines=9> */
.L_x_197:
[----:B------:R-:W-:Y:S05]  /*ac20*/  BSYNC B1 ;  /* 0x0000000000017941 */ /* 0x000fea0003800000 */
.L_x_196:
        /* <DEDUP_REMOVED lines=12> */
.L_x_199:
[----:B------:R-:W-:Y:S05]  /*acf0*/  BSYNC B1 ;  /* 0x0000000000017941 */ /* 0x000fea0003800000 */
.L_x_198:
        /* <DEDUP_REMOVED lines=12> */
.L_x_201:
[----:B------:R-:W-:Y:S05]  /*adc0*/  BSYNC B1 ;  /* 0x0000000000017941 */ /* 0x000fea0003800000 */
.L_x_200:
        /* <DEDUP_REMOVED lines=9> */
.L_x_203:
[----:B------:R-:W-:Y:S05]  /*ae60*/  BSYNC B1 ;  /* 0x0000000000017941 */ /* 0x000fea0003800000 */
.L_x_202:
        /* <DEDUP_REMOVED lines=9> */
.L_x_205:
[----:B------:R-:W-:Y:S05]  /*af00*/  BSYNC B1 ;  /* 0x0000000000017941 */ /* 0x000fea0003800000 */
.L_x_204:
        /* <DEDUP_REMOVED lines=12> */
.L_x_207:
[----:B------:R-:W-:Y:S05]  /*afd0*/  BSYNC B1 ;  /* 0x0000000000017941 */ /* 0x000fea0003800000 */
.L_x_206:
        /* <DEDUP_REMOVED lines=12> */
.L_x_209:
[----:B------:R-:W-:Y:S05]  /*b0a0*/  BSYNC B1 ;  /* 0x0000000000017941 */ /* 0x000fea0003800000 */
.L_x_208:
        /* <DEDUP_REMOVED lines=9> */
.L_x_211:
[----:B------:R-:W-:Y:S05]  /*b140*/  BSYNC B1 ;  /* 0x0000000000017941 */ /* 0x000fea0003800000 */
.L_x_210:
        /* <DEDUP_REMOVED lines=9> */
.L_x_213:
[----:B------:R-:W-:Y:S05]  /*b1e0*/  BSYNC B1 ;  /* 0x0000000000017941 */ /* 0x000fea0003800000 */
.L_x_212:
        /* <DEDUP_REMOVED lines=12> */
.L_x_215:
[----:B------:R-:W-:Y:S05]  /*b2b0*/  BSYNC B1 ;  /* 0x0000000000017941 */ /* 0x000fea0003800000 */
.L_x_214:
        /* <DEDUP_REMOVED lines=12> */
.L_x_217:
[----:B------:R-:W-:Y:S05]  /*b380*/  BSYNC B1 ;  /* 0x0000000000017941 */ /* 0x000fea0003800000 */
.L_x_216:
        /* <DEDUP_REMOVED lines=9> */
.L_x_219:
[----:B------:R-:W-:Y:S05]  /*b420*/  BSYNC B1 ;  /* 0x0000000000017941 */ /* 0x000fea0003800000 */
.L_x_218:
        /* <DEDUP_REMOVED lines=9> */
.L_x_221:
[----:B------:R-:W-:Y:S05]  /*b4c0*/  BSYNC B1 ;  /* 0x0000000000017941 */ /* 0x000fea0003800000 */
.L_x_220:
        /* <DEDUP_REMOVED lines=12> */
.L_x_223:
[----:B------:R-:W-:Y:S05]  /*b590*/  BSYNC B1 ;  /* 0x0000000000017941 */ /* 0x000fea0003800000 */
.L_x_222:
        /* <DEDUP_REMOVED lines=12> */
.L_x_225:
[----:B------:R-:W-:Y:S05]  /*b660*/  BSYNC B1 ;  /* 0x0000000000017941 */ /* 0x000fea0003800000 */
.L_x_224:
        /* <DEDUP_REMOVED lines=9> */
.L_x_227:
[----:B------:R-:W-:Y:S05]  /*b700*/  BSYNC B1 ;  /* 0x0000000000017941 */ /* 0x000fea0003800000 */
.L_x_226:
        /* <DEDUP_REMOVED lines=9> */
.L_x_229:
[----:B------:R-:W-:Y:S05]  /*b7a0*/  BSYNC B1 ;  /* 0x0000000000017941 */ /* 0x000fea0003800000 */
.L_x_228:
        /* <DEDUP_REMOVED lines=12> */
.L_x_231:
[----:B------:R-:W-:Y:S05]  /*b870*/  BSYNC B1 ;  /* 0x0000000000017941 */ /* 0x000fea0003800000 */
.L_x_230:
        /* <DEDUP_REMOVED lines=12> */
.L_x_233:
[----:B------:R-:W-:Y:S05]  /*b940*/  BSYNC B1 ;  /* 0x0000000000017941 */ /* 0x000fea0003800000 */
.L_x_232:
        /* <DEDUP_REMOVED lines=9> */
.L_x_235:
[----:B------:R-:W-:Y:S05]  /*b9e0*/  BSYNC B1 ;  /* 0x0000000000017941 */ /* 0x000fea0003800000 */
.L_x_234:
        /* <DEDUP_REMOVED lines=9> */
.L_x_237:
[----:B------:R-:W-:Y:S05]  /*ba80*/  BSYNC B1 ;  /* 0x0000000000017941 */ /* 0x000fea0003800000 */
.L_x_236:
        /* <DEDUP_REMOVED lines=12> */
.L_x_239:
[----:B------:R-:W-:Y:S05]  /*bb50*/  BSYNC B1 ;  /* 0x0000000000017941 */ /* 0x000fea0003800000 */
.L_x_238:
        /* <DEDUP_REMOVED lines=12> */
.L_x_241:
[----:B------:R-:W-:Y:S05]  /*bc20*/  BSYNC B1 ;  /* 0x0000000000017941 */ /* 0x000fea0003800000 */
.L_x_240:
        /* <DEDUP_REMOVED lines=9> */
.L_x_243:
[----:B------:R-:W-:Y:S05]  /*bcc0*/  BSYNC B1 ;  /* 0x0000000000017941 */ /* 0x000fea0003800000 */
.L_x_242:
        /* <DEDUP_REMOVED lines=9> */
.L_x_245:
[----:B------:R-:W-:Y:S05]  /*bd60*/  BSYNC B1 ;  /* 0x0000000000017941 */ /* 0x000fea0003800000 */
.L_x_244:
        /* <DEDUP_REMOVED lines=12> */
.L_x_247:
[----:B------:R-:W-:Y:S05]  /*be30*/  BSYNC B1 ;  /* 0x0000000000017941 */ /* 0x000fea0003800000 */
.L_x_246:
        /* <DEDUP_REMOVED lines=12> */
.L_x_249:
[----:B------:R-:W-:Y:S05]  /*bf00*/  BSYNC B1 ;  /* 0x0000000000017941 */ /* 0x000fea0003800000 */
.L_x_248:
        /* <DEDUP_REMOVED lines=9> */
.L_x_251:
[----:B------:R-:W-:Y:S05]  /*bfa0*/  BSYNC B1 ;  /* 0x0000000000017941 */ /* 0x000fea0003800000 */
.L_x_250:
        /* <DEDUP_REMOVED lines=9> */
.L_x_253:
[----:B------:R-:W-:Y:S05]  /*c040*/  BSYNC B1 ;  /* 0x0000000000017941 */ /* 0x000fea0003800000 */
.L_x_252:
        /* <DEDUP_REMOVED lines=12> */
.L_x_255:
[----:B------:R-:W-:Y:S05]  /*c110*/  BSYNC B1 ;  /* 0x0000000000017941 */ /* 0x000fea0003800000 */
.L_x_254:
        /* <DEDUP_REMOVED lines=12> */
.L_x_257:
[----:B------:R-:W-:Y:S05]  /*c1e0*/  BSYNC B1 ;  /* 0x0000000000017941 */ /* 0x000fea0003800000 */
.L_x_256:
        /* <DEDUP_REMOVED lines=9> */
.L_x_259:
[----:B------:R-:W-:Y:S05]  /*c280*/  BSYNC B1 ;  /* 0x0000000000017941 */ /* 0x000fea0003800000 */
.L_x_258:
        /* <DEDUP_REMOVED lines=9> */
.L_x_261:
[----:B------:R-:W-:Y:S05]  /*c320*/  BSYNC B1 ;  /* 0x0000000000017941 */ /* 0x000fea0003800000 */
.L_x_260:
        /* <DEDUP_REMOVED lines=12> */
.L_x_263:
[----:B------:R-:W-:Y:S05]  /*c3f0*/  BSYNC B1 ;  /* 0x0000000000017941 */ /* 0x000fea0003800000 */
.L_x_262:
        /* <DEDUP_REMOVED lines=12> */
.L_x_265:
[----:B------:R-:W-:Y:S05]  /*c4c0*/  BSYNC B1 ;  /* 0x0000000000017941 */ /* 0x000fea0003800000 */
.L_x_264:
        /* <DEDUP_REMOVED lines=9> */
.L_x_267:
[----:B------:R-:W-:Y:S05]  /*c560*/  BSYNC B1 ;  /* 0x0000000000017941 */ /* 0x000fea0003800000 */
.L_x_266:
        /* <DEDUP_REMOVED lines=9> */
.L_x_269:
[----:B------:R-:W-:Y:S05]  /*c600*/  BSYNC B1 ;  /* 0x0000000000017941 */ /* 0x000fea0003800000 */
.L_x_268:
        /* <DEDUP_REMOVED lines=12> */
.L_x_271:
[----:B------:R-:W-:Y:S05]  /*c6d0*/  BSYNC B1 ;  /* 0x0000000000017941 */ /* 0x000fea0003800000 */
.L_x_270:
        /* <DEDUP_REMOVED lines=12> */
.L_x_273:
[----:B------:R-:W-:Y:S05]  /*c7a0*/  BSYNC B1 ;  /* 0x0000000000017941 */ /* 0x000fea0003800000 */
.L_x_272:
        /* <DEDUP_REMOVED lines=9> */
.L_x_275:
[----:B------:R-:W-:Y:S05]  /*c840*/  BSYNC B1 ;  /* 0x0000000000017941 */ /* 0x000fea0003800000 */
.L_x_274:
[----:B012-45:R-:W-:Y:S01]  /*c850*/  IMAD.U32 R9, R224, 0x10000, RZ ;  /* 0x00010000e0097824 */ /* 0x037fe200078e00ff */
        /* <DEDUP_REMOVED lines=8> */
.L_x_277:
[----:B------:R-:W-:Y:S05]  /*c8e0*/  BSYNC B1 ;  /* 0x0000000000017941 */ /* 0x000fea0003800000 */
.L_x_276:
[----:B0----5:R-:W-:Y:S01]  /*c8f0*/  SHF.L.U32 R7, R224, 0x10, RZ ;  /* 0x00000010e0077819 */ /* 0x021fe200000006ff */
[----:B------:R-:W-:Y:S01]  /*c900*/  @P2 IMAD.MOV.U32 R6, RZ, RZ, R226 ;  /* 0x000000ffff062224 */ /* 0x000fe200078e00e2 */
[----:B------:R-:W-:Y:S01]  /*c910*/  ISETP.GT.AND P1, PT, R0, 0x79, P1 ;  /* 0x000000790000780c */ /* 0x000fe20000f24270 */
[----:B------:R-:W-:Y:S01]  /*c920*/  BSSY B1, `(.L_x_278) ;  /* 0x000000b000017945 */ /* 0x000fe20003800000 */
[----:B------:R-:W-:Y:S01]  /*c930*/  IADD3 R161, P0, R17, 0x100, RZ ;  /* 0x0000010011a17810 */ /* 0x000fe20007f1e0ff */
[----:B------:R-:W-:-:S04]  /*c940*/  FMUL R7, R7, R16 ;  /* 0x0000001007077220 */ /* 0x000fc80000400000 */
[----:B------:R-:W-:Y:S01]  /*c950*/  FFMA R7, R214, R2, R7 ;  /* 0x00000002d6077223 */ /* 0x000fe20000000007 */
[----:B------:R-:W-:-:S04]  /*c960*/  IMAD.X R9, RZ, RZ, UR7, P0 ;  /* 0x00000007ff097e24 */ /* 0x000fc800080e06ff */
[----:B------:R-:W-:-:S04]  /*c970*/  F2FP.BF16.F32.PACK_AB R7, RZ, R7 ;  /* 0x00000007ff07723e */ /* 0x000fc800000010ff */
[----:B------:R-:W-:Y:S01]  /*c980*/  PRMT R8, R7, 0x7610, R8 ;  /* 0x0000761007087816 */ /* 0x000fe20000000008 */
[----:B------:R-:W-:-:S05]  /*c990*/  @P2 IMAD.MOV.U32 R7, RZ, RZ, R227 ;  /* 0x000000ffff072224 */ /* 0x000fca00078e00e3 */
[----:B------:R0:W-:Y:S01]  /*c9a0*/  @P2 STG.E.U16 desc[UR44][R6.64+0xf0], R8 ;  /* 0x0000f00806002986 */ /* 0x0001e2000c10152c */
[----:B------:R-:W-:Y:S05]  /*c9b0*/  @!P1 BRA `(.L_x_279) ;  /* 0x0000000000049947 */ /* 0x000fea0003800000 */
[----:B------:R2:W5:Y:S02]  /*c9c0*/  LDG.E.LTC128B.U16 R224, desc[UR44][R10.64+0xf2] ;  /* 0x0000f22c0ae07981 */ /* 0x000564000c1e1520 */
.L_x_279:
[----:B------:R-:W-:Y:S05]  /*c9d0*/  BSYNC B1 ;  /* 0x0000000000017941 */ /* 0x000fea0003800000 */
.L_x_278:
[----:B0----5:R-:W-:Y:S01]  /*c9e0*/  SHF.L.U32 R7, R224, 0x10, RZ ;  /* 0x00000010e0077819 */ /* 0x021fe200000006ff */
[----:B------:R-:W-:Y:S01]  /*c9f0*/  IMAD R6, R9, R14, RZ ;  /* 0x0000000e09067224 */ /* 0x000fe200078e02ff */
[----:B------:R-:W-:-:S03]  /*ca00*/  ISETP.GT.AND P0, PT, R3, 0x100, PT ;  /* 0x000001000300780c */ /* 0x000fc60003f04270 */
[----:B------:R-:W-:Y:S01]  /*ca10*/  FMUL R8, R7, R16 ;  /* 0x0000001007087220 */ /* 0x000fe20000400000 */
[C---:B------:R-:W-:Y:S01]  /*ca20*/  IMAD R159, R161.reuse, R15, R6 ;  /* 0x0000000fa19f7224 */ /* 0x040fe200078e0206 */
[----:B------:R-:W-:Y:S01]  /*ca30*/  ISETP.GT.AND P4, PT, R0, RZ, P0 ;  /* 0x000000ff0000720c */ /* 0x000fe20000784270 */
[----:B------:R-:W-:-:S04]  /*ca40*/  IMAD.WIDE.U32 R6, R161, R14, R20 ;  /* 0x0000000ea1067225 */ /* 0x000fc800078e0014 */
[----:B------:R-:W-:Y:S01]  /*ca50*/  FFMA R215, R215, R2, R8 ;  /* 0x00000002d7d77223 */ /* 0x000fe20000000008 */
[----:B------:R-:W-:Y:S01]  /*ca60*/  IMAD.IADD R7, R7, 0x1, R159 ;  /* 0x0000000107077824 */ /* 0x000fe200078e029f */
[----:B------:R-:W-:-:S03]  /*ca70*/  LEA R8, P2, R6, R12, 0x1 ;  /* 0x0000000c06087211 */ /* 0x000fc600078408ff */
[----:B------:R-:W-:Y:S02]  /*ca80*/  F2FP.BF16.F32.PACK_AB R215, RZ, R215 ;  /* 0x000000d7ffd7723e */ /* 0x000fe400000010ff */
[----:B------:R-:W-:-:S03]  /*ca90*/  LEA.HI.X R9, R6, R13, R7, 0x1, P2 ;  /* 0x0000000d06097211 */ /* 0x000fc600010f0c07 */
[----:B------:R0:W-:Y:S04]  /*caa0*/  @P1 STG.E.U16 desc[UR44][R226.64+0xf2], R215 ;  /* 0x0000f2d7e2001986 */ /* 0x0001e8000c10152c */
[----:B------:R4:W1:Y:S01]  /*cab0*/  @P4 LDG.E.LTC128B.U16 R224, desc[UR44][R8.64] ;  /* 0x0000002c08e04981 */ /* 0x000862000c1e1520 */
[----:B------:R-:W-:Y:S01]  /*cac0*/  MOV R155, UR8 ;  /* 0x00000008009b7c02 */ /* 0x000fe20008000f00 */
[----:B------:R-:W-:Y:S01]  /*cad0*/  IMAD.U32 R157, RZ, RZ, UR8 ;  /* 0x00000008ff9d7e24 */ /* 0x000fe2000f8e00ff */
[----:B------:R-:W-:Y:S01]  /*cae0*/  ISETP.GT.AND P2, PT, R0, 0x1, P0 ;  /* 0x000000010000780c */ /* 0x000fe20000744270 */
[----:B------:R-:W-:Y:S01]  /*caf0*/  IMAD.U32 R152, RZ, RZ, UR9 ;  /* 0x00000009ff987e24 */ /* 0x000fe2000f8e00ff */
[----:B------:R-:W-:Y:S01]  /*cb00*/  BSSY B1, `(.L_x_280) ;  /* 0x0000012000017945 */ /* 0x000fe20003800000 */
[----:B------:R-:W-:-:S02]  /*cb10*/  IMAD.SHL.U32 R155, R155, 0x200, RZ ;  /* 0x000002009b9b7824 */ /* 0x000fc400078e00ff */
[----:B------:R-:W-:Y:S01]  /*cb20*/  IMAD.WIDE.U32 R6, R161, R14, R18 ;  /* 0x0000000ea1067225 */ /* 0x000fe200078e0012 */
[----:B------:R-:W-:Y:S02]  /*cb30*/  SHF.L.U64.HI R157, R157, 0x9, R152 ;  /* 0x000000099d9d7819 */ /* 0x000fe40000010298 */
[----:B----4-:R-:W-:Y:S01]  /*cb40*/  IADD3 R8, P1, R155, R4, RZ ;  /* 0x000000049b087210 */ /* 0x010fe20007f3e0ff */
[----:B------:R-:W-:-:S04]  /*cb50*/  IMAD.IADD R7, R159, 0x1, R7 ;  /* 0x000000019f077824 */ /* 0x000fc800078e0207 */
[----:B------:R-:W-:Y:S02]  /*cb60*/  IMAD.X R9, R157, 0x1, R5, P1 ;  /* 0x000000019d097824 */ /* 0x000fe400008e0605 */
[----:B-123--:R-:W-:-:S04]  /*cb70*/  IMAD.U32 R11, R224, 0x10000, RZ ;  /* 0x00010000e00b7824 */ /* 0x00efc800078e00ff */
[----:B------:R-:W-:Y:S01]  /*cb80*/  FMUL R153, R11, R16 ;  /* 0x000000100b997220 */ /* 0x000fe20000400000 */
[----:B------:R-:W-:-:S04]  /*cb90*/  IMAD.WIDE.U32 R10, R22, UR42, R6 ;  /* 0x0000002a160a7c25 */ /* 0x000fc8000f8e0006 */
[----:B------:R-:W-:Y:S01]  /*cba0*/  FFMA R153, R88, R2, R153 ;  /* 0x0000000258997223 */ /* 0x000fe20000000099 */
[----:B------:R-:W-:Y:S02]  /*cbb0*/  IADD3 R7, R23, R11, RZ ;  /* 0x0000000b17077210 */ /* 0x000fe40007ffe0ff */
[C---:B------:R-:W-:Y:S02]  /*cbc0*/  LEA R6, P3, R10.reuse, R12, 0x1 ;  /* 0x0000000c0a067211 */ /* 0x040fe400078608ff */
[----:B------:R-:W-:Y:S02]  /*cbd0*/  F2FP.BF16.F32.PACK_AB R153, RZ, R153 ;  /* 0x00000099ff99723e */ /* 0x000fe400000010ff */
[----:B------:R-:W-:-:S03]  /*cbe0*/  LEA.HI.X R7, R10, R13, R7, 0x1, P3 ;  /* 0x0000000d0a077211 */ /* 0x000fc600018f0c07 */
[----:B------:R0:W-:Y:S01]  /*cbf0*/  @P4 STG.E.U16 desc[UR44][R8.64], R153 ;  /* 0x0000009908004986 */ /* 0x0001e2000c10152c */
[----:B------:R-:W-:Y:S05]  /*cc00*/  @!P2 BRA `(.L_x_281) ;  /* 0x000000000004a947 */ /* 0x000fea0003800000 */
[----:B------:R1:W5:Y:S02]  /*cc10*/  LDG.E.LTC128B.U16 R224, desc[UR44][R6.64+0x2] ;  /* 0x0000022c06e07981 */ /* 0x000364000c1e1520 */
.L_x_281:
[----:B------:R-:W-:Y:S05]  /*cc20*/  BSYNC B1 ;  /* 0x0000000000017941 */ /* 0x000fea0003800000 */
.L_x_280:
[----:B-----5:R-:W-:Y:S01]  /*cc30*/  IMAD.U32 R11, R224, 0x10000, RZ ;  /* 0x00010000e00b7824 */ /* 0x020fe200078e00ff */
[----:B------:R-:W-:Y:S01]  /*cc40*/  ISETP.GT.AND P1, PT, R3, 0x108, PT ;  /* 0x000001080300780c */ /* 0x000fe20003f24270 */
[----:B0-----:R-:W-:Y:S01]  /*cc50*/  IMAD.WIDE.U32 R152, R161, R14, R218 ;  /* 0x0000000ea1987225 */ /* 0x001fe200078e00da */
[----:B------:R-:W-:Y:S03]  /*cc60*/  BSSY B1, `(.L_x_282) ;  /* 0x000000e000017945 */ /* 0x000fe60003800000 */
[----:B------:R-:W-:Y:S01]  /*cc70*/  FMUL R10, R11, R16 ;  /* 0x000000100b0a7220 */ /* 0x000fe20000400000 */
[----:B------:R-:W-:Y:S01]  /*cc80*/  ISETP.GT.AND P3, PT, R0, RZ, P1 ;  /* 0x000000ff0000720c */ /* 0x000fe20000f64270 */
[----:B------:R-:W-:Y:S01]  /*cc90*/  IMAD.IADD R159, R159, 0x1, R153 ;  /* 0x000000019f9f7824 */ /* 0x000fe200078e0299 */
[----:B------:R-:W-:Y:S01]  /*cca0*/  IADD3 R11, P4, R216, R152, RZ ;  /* 0x00000098d80b7210 */ /* 0x000fe20007f9e0ff */
[----:B------:R-:W-:Y:S01]  /*ccb0*/  FFMA R10, R89, R2, R10 ;  /* 0x00000002590a7223 */ /* 0x000fe2000000000a */
[----:B------:R-:W-:-:S02]  /*ccc0*/  IADD3 R152, P5, R18, R152, RZ ;  /* 0x0000009812987210 */ /* 0x000fc40007fbe0ff */
[----:B------:R-:W-:Y:S02]  /*ccd0*/  IADD3.X R88, R159, R21, RZ, P4, !PT ;  /* 0x000000159f587210 */ /* 0x000fe400027fe4ff */
[----:B------:R-:W-:Y:S02]  /*cce0*/  F2FP.BF16.F32.PACK_AB R89, RZ, R10 ;  /* 0x0000000aff59723e */ /* 0x000fe400000010ff */
[----:B------:R-:W-:-:S03]  /*ccf0*/  LEA R10, P4, R11, R12, 0x1 ;  /* 0x0000000c0b0a7211 */ /* 0x000fc600078808ff */
[----:B------:R0:W-:Y:S01]  /*cd00*/  @P2 STG.E.U16 desc[UR44][R8.64+0x2], R89 ;  /* 0x0000025908002986 */ /* 0x0001e2000c10152c */
[----:B------:R-:W-:Y:S01]  /*cd10*/  LEA.HI.X R11, R11, R13, R88, 0x1, P4 ;  /* 0x0000000d0b0b7211 */ /* 0x000fe200020f0c58 */
[----:B------:R-:W-:Y:S08]  /*cd20*/  @!P3 BRA `(.L_x_283) ;  /* 0x000000000004b947 */ /* 0x000ff00003800000 */
[----:B------:R2:W5:Y:S02]  /*cd30*/  LDG.E.LTC128B.U16 R224, desc[UR44][R10.64] ;  /* 0x0000002c0ae07981 */ /* 0x000564000c1e1520 */
.L_x_283:
[----:B------:R-:W-:Y:S05]  /*cd40*/  BSYNC B1 ;  /* 0x0000000000017941 */ /* 0x000fea0003800000 */
.L_x_282:
[----:B--2--5:R-:W-:Y:S01]  /*cd50*/  IMAD.U32 R11, R224, 0x10000, RZ ;  /* 0x00010000e00b7824 */ /* 0x024fe200078e00ff */
[----:B------:R-:W-:Y:S01]  /*cd60*/  IADD3 R88, P4, R8, R221, RZ ;  /* 0x000000dd08587210 */ /* 0x000fe20007f9e0ff */
[----:B------:R-:W-:Y:S01]  /*cd70*/  IMAD.X R153, R19, 0x1, R159, P5 ;  /* 0x0000000113997824 */ /* 0x000fe200028e069f */
[----:B------:R-:W-:Y:S01]  /*cd80*/  ISETP.GT.AND P2, PT, R0, 0x1, P1 ;  /* 0x000000010000780c */ /* 0x000fe20000f44270 */
[----:B------:R-:W-:Y:S01]  /*cd90*/  FMUL R11, R11, R16 ;  /* 0x000000100b0b7220 */ /* 0x000fe20000400000 */
[----:B0-----:R-:W-:Y:S01]  /*cda0*/  IADD3.X R89, R9, R220, RZ, P4, !PT ;  /* 0x000000dc09597210 */ /* 0x001fe200027fe4ff */
[----:B------:R-:W-:Y:S01]  /*cdb0*/  IMAD.WIDE.U32 R152, R22, UR42, R152 ;  /* 0x0000002a16987c25 */ /* 0x000fe2000f8e0098 */
[----:B------:R-:W-:Y:S03]  /*cdc0*/  BSSY B1, `(.L_x_284) ;  /* 0x0000009000017945 */ /* 0x000fe60003800000 */
[----:B------:R-:W-:Y:S01]  /*cdd0*/  FFMA R11, R90, R2, R11 ;  /* 0x000000025a0b7223 */ /* 0x000fe2000000000b */
[----:B------:R-:W-:Y:S01]  /*cde0*/  IMAD.IADD R90, R23, 0x1, R153 ;  /* 0x00000001175a7824 */ /* 0x000fe200078e0299 */
[----:B------:R-:W-:-:S03]  /*cdf0*/  LEA R10, P5, R152, R12, 0x1 ;  /* 0x0000000c980a7211 */ /* 0x000fc600078a08ff */
[----:B------:R-:W-:Y:S02]  /*ce00*/  F2FP.BF16.F32.PACK_AB R153, RZ, R11 ;  /* 0x0000000bff99723e */ /* 0x000fe400000010ff */
[----:B------:R-:W-:-:S03]  /*ce10*/  LEA.HI.X R11, R152, R13, R90, 0x1, P5 ;  /* 0x0000000d980b7211 */ /* 0x000fc600028f0c5a */
[----:B------:R0:W-:Y:S01]  /*ce20*/  @P3 STG.E.U16 desc[UR44][R88.64], R153 ;  /* 0x0000009958003986 */ /* 0x0001e2000c10152c */
[----:B------:R-:W-:Y:S05]  /*ce30*/  @!P2 BRA `(.L_x_285) ;  /* 0x000000000004a947 */ /* 0x000fea0003800000 */
[----:B------:R2:W5:Y:S02]  /*ce40*/  LDG.E.LTC128B.U16 R224, desc[UR44][R10.64+0x2] ;  /* 0x0000022c0ae07981 */ /* 0x000564000c1e1520 */
.L_x_285:
[----:B------:R-:W-:Y:S05]  /*ce50*/  BSYNC B1 ;  /* 0x0000000000017941 */ /* 0x000fea0003800000 */
.L_x_284:
[----:B0----5:R-:W-:Y:S01]  /*ce60*/  IMAD.U32 R89, R224, 0x10000, RZ ;  /* 0x00010000e0597824 */ /* 0x021fe200078e00ff */
        /* <DEDUP_REMOVED lines=10> */
.L_x_287:
[----:B------:R-:W-:Y:S05]  /*cf10*/  BSYNC B1 ;  /* 0x0000000000017941 */ /* 0x000fea0003800000 */
.L_x_286:
        /* <DEDUP_REMOVED lines=9> */
.L_x_289:
[----:B------:R-:W-:Y:S05]  /*cfb0*/  BSYNC B1 ;  /* 0x0000000000017941 */ /* 0x000fea0003800000 */
.L_x_288:
[----:B0----5:R-:W-:Y:S01]  /*cfc0*/  SHF.L.U32 R89, R224, 0x10, RZ ;  /* 0x00000010e0597819 */ /* 0x021fe200000006ff */
        /* <DEDUP_REMOVED lines=8> */
.L_x_291:
[----:B------:R-:W-:Y:S05]  /*d050*/  BSYNC B1 ;  /* 0x0000000000017941 */ /* 0x000fea0003800000 */
.L_x_290:
[----:B-----5:R-:W-:Y:S01]  /*d060*/  IMAD.U32 R89, R224, 0x10000, RZ ;  /* 0x00010000e0597824 */ /* 0x020fe200078e00ff */
[----:B0-----:R-:W-:Y:S01]  /*d070*/  IADD3 R88, P2, P3, R221, R4, R155 ;  /* 0x00000004dd587210 */ /* 0x001fe20007b5e09b */
[----:B------:R-:W-:Y:S01]  /*d080*/  BSSY B1, `(.L_x_292) ;  /* 0x0000009000017945 */ /* 0x000fe20003800000 */
[----:B------:R-:W-:Y:S01]  /*d090*/  ISETP.GT.AND P5, PT, R0, 0x9, P1 ;  /* 0x000000090000780c */ /* 0x000fe20000fa4270 */
[----:B------:R-:W-:-:S04]  /*d0a0*/  FMUL R89, R89, R16 ;  /* 0x0000001059597220 */ /* 0x000fc80000400000 */
[----:B------:R-:W-:-:S05]  /*d0b0*/  FFMA R89, R94, R2, R89 ;  /* 0x000000025e597223 */ /* 0x000fca0000000059 */
[----:B------:R-:W-:Y:S02]  /*d0c0*/  F2FP.BF16.F32.PACK_AB R90, RZ, R89 ;  /* 0x00000059ff5a723e */ /* 0x000fe400000010ff */
[----:B------:R-:W-:-:S05]  /*d0d0*/  IADD3.X R89, R220, R5, R157, P2, P3 ;  /* 0x00000005dc597210 */ /* 0x000fca00017e649d */
[----:B------:R0:W-:Y:S01]  /*d0e0*/  @P4 STG.E.U16 desc[UR44][R88.64+0x10], R90 ;  /* 0x0000105a58004986 */ /* 0x0001e2000c10152c */
[----:B------:R-:W-:Y:S05]  /*d0f0*/  @!P5 BRA `(.L_x_293) ;  /* 0x000000000004d947 */ /* 0x000fea0003800000 */
[----:B------:R0:W5:Y:S02]  /*d100*/  LDG.E.LTC128B.U16 R224, desc[UR44][R10.64+0x12] ;  /* 0x0000122c0ae07981 */ /* 0x000164000c1e1520 */
.L_x_293:
[----:B------:R-:W-:Y:S05]  /*d110*/  BSYNC B1 ;  /* 0x0000000000017941 */ /* 0x000fea0003800000 */
.L_x_292:
[----:B-----5:R-:W-:Y:S01]  /*d120*/  IMAD.U32 R91, R224, 0x10000, RZ ;  /* 0x00010000e05b7824 */ /* 0x020fe200078e00ff */
[----:B------:R-:W-:Y:S01]  /*d130*/  ISETP.GT.AND P2, PT, R0, 0x10, P0 ;  /* 0x000000100000780c */ /* 0x000fe20000744270 */
[----:B------:R-:W-:Y:S02]  /*d140*/  BSSY B1, `(.L_x_294) ;  /* 0x0000007000017945 */ /* 0x000fe40003800000 */
[----:B0-----:R-:W-:-:S04]  /*d150*/  FMUL R90, R91, R16 ;  /* 0x000000105b5a7220 */ /* 0x001fc80000400000 */
[----:B------:R-:W-:-:S05]  /*d160*/  FFMA R90, R95, R2, R90 ;  /* 0x000000025f5a7223 */ /* 0x000fca000000005a */
[----:B------:R-:W-:-:S05]  /*d170*/  F2FP.BF16.F32.PACK_AB R90, RZ, R90 ;  /* 0x0000005aff5a723e */ /* 0x000fca00000010ff */
[----:B------:R0:W-:Y:S01]  /*d180*/  @P5 STG.E.U16 desc[UR44][R88.64+0x12], R90 ;  /* 0x0000125a58005986 */ /* 0x0001e2000c10152c */
[----:B------:R-:W-:Y:S05]  /*d190*/  @!P2 BRA `(.L_x_295) ;  /* 0x000000000004a947 */ /* 0x000fea0003800000 */
[----:B------:R0:W5:Y:S02]  /*d1a0*/  LDG.E.LTC128B.U16 R224, desc[UR44][R6.64+0x20] ;  /* 0x0000202c06e07981 */ /* 0x000164000c1e1520 */
.L_x_295:
[----:B------:R-:W-:Y:S05]  /*d1b0*/  BSYNC B1 ;  /* 0x0000000000017941 */ /* 0x000fea0003800000 */
.L_x_294:
[----:B-----5:R-:W-:Y:S01]  /*d1c0*/  IMAD.U32 R91, R224, 0x10000, RZ ;  /* 0x00010000e05b7824 */ /* 0x020fe200078e00ff */
        /* <DEDUP_REMOVED lines=8> */
.L_x_297:
[----:B------:R-:W-:Y:S05]  /*d250*/  BSYNC B1 ;  /* 0x0000000000017941 */ /* 0x000fea0003800000 */
.L_x_296:
        /* <DEDUP_REMOVED lines=9> */
.L_x_299:
[----:B------:R-:W-:Y:S05]  /*d2f0*/  BSYNC B1 ;  /* 0x0000000000017941 */ /* 0x000fea0003800000 */
.L_x_298:
        /* <DEDUP_REMOVED lines=9> */
.L_x_301:
[----:B------:R-:W-:Y:S05]  /*d390*/  BSYNC B1 ;  /* 0x0000000000017941 */ /* 0x000fea0003800000 */
.L_x_300:
        /* <DEDUP_REMOVED lines=9> */
.L_x_303:
[----:B------:R-:W-:Y:S05]  /*d430*/  BSYNC B1 ;  /* 0x0000000000017941 */ /* 0x000fea0003800000 */
.L_x_302:
        /* <DEDUP_REMOVED lines=9> */
.L_x_305:
[----:B------:R-:W-:Y:S05]  /*d4d0*/  BSYNC B1 ;  /* 0x0000000000017941 */ /* 0x000fea0003800000 */
.L_x_304:
        /* <DEDUP_REMOVED lines=9> */
.L_x_307:
[----:B------:R-:W-:Y:S05]  /*d570*/  BSYNC B1 ;  /* 0x0000000000017941 */ /* 0x000fea0003800000 */
.L_x_306:
        /* <DEDUP_REMOVED lines=9> */
.L_x_309:
[----:B------:R-:W-:Y:S05]  /*d610*/  BSYNC B1 ;  /* 0x0000000000017941 */ /* 0x000fea0003800000 */
.L_x_308:
        /* <DEDUP_REMOVED lines=9> */
.L_x_311:
[----:B------:R-:W-:Y:S05]  /*d6b0*/  BSYNC B1 ;  /* 0x0000000000017941 */ /* 0x000fea0003800000 */
.L_x_310:
        /* <DEDUP_REMOVED lines=9> */
.L_x_313:
[----:B------:R-:W-:Y:S05]  /*d750*/  BSYNC B1 ;  /* 0x0000000000017941 */ /* 0x000fea0003800000 */
.L_x_312:
        /* <DEDUP_REMOVED lines=9> */
.L_x_315:
[----:B------:R-:W-:Y:S05]  /*d7f0*/  BSYNC B1 ;  /* 0x0000000000017941 */ /* 0x000fea0003800000 */
.L_x_314:
        /* <DEDUP_REMOVED lines=9> */
.L_x_317:
[----:B------:R-:W-:Y:S05]  /*d890*/  BSYNC B1 ;  /* 0x0000000000017941 */ /* 0x000fea0003800000 */
.L_x_316:
        /* <DEDUP_REMOVED lines=9> */
.L_x_319:
[----:B------:R-:W-:Y:S05]  /*d930*/  BSYNC B1 ;  /* 0x0000000000017941 */ /* 0x000fea0003800000 */
.L_x_318:
        /* <DEDUP_REMOVED lines=9> */
.L_x_321:
[----:B------:R-:W-:Y:S05]  /*d9d0*/  BSYNC B1 ;  /* 0x0000000000017941 */ /* 0x000fea0003800000 */
.L_x_320:
        /* <DEDUP_REMOVED lines=9> */
.L_x_323:
[----:B------:R-:W-:Y:S05]  /*da70*/  BSYNC B1 ;  /* 0x0000000000017941 */ /* 0x000fea0003800000 */
.L_x_322:
        /* <DEDUP_REMOVED lines=9> */
.L_x_325:
[----:B------:R-:W-:Y:S05]  /*db10*/  BSYNC B1 ;  /* 0x0000000000017941 */ /* 0x000fea0003800000 */
.L_x_324:
        /* <DEDUP_REMOVED lines=9> */
.L_x_327:
[----:B------:R-:W-:Y:S05]  /*dbb0*/  BSYNC B1 ;  /* 0x0000000000017941 */ /* 0x000fea0003800000 */
.L_x_326:
        /* <DEDUP_REMOVED lines=9> */
.L_x_329:
[----:B------:R-:W-:Y:S05]  /*dc50*/  BSYNC B1 ;  /* 0x0000000000017941 */ /* 0x000fea0003800000 */
.L_x_328:
        /* <DEDUP_REMOVED lines=9> */
.L_x_331:
[----:B------:R-:W-:Y:S05]  /*dcf0*/  BSYNC B1 ;  /* 0x0000000000017941 */ /* 0x000fea0003800000 */
.L_x_330:
        /* <DEDUP_REMOVED lines=9> */
.L_x_333:
[----:B------:R-:W-:Y:S05]  /*dd90*/  BSYNC B1 ;  /* 0x0000000000017941 */ /* 0x000fea0003800000 */
.L_x_332:
        /* <DEDUP_REMOVED lines=9> */
.L_x_335:
[----:B------:R-:W-:Y:S05]  /*de30*/  BSYNC B1 ;  /* 0x0000000000017941 */ /* 0x000fea0003800000 */
.L_x_334:
        /* <DEDUP_REMOVED lines=9> */
.L_x_337:
[----:B------:R-:W-:Y:S05]  /*ded0*/  BSYNC B1 ;  /* 0x0000000000017941 */ /* 0x000fea0003800000 */
.L_x_336:
        /* <DEDUP_REMOVED lines=9> */
.L_x_339:
[----:B------:R-:W-:Y:S05]  /*df70*/  BSYNC B1 ;  /* 0x0000000000017941 */ /* 0x000fea0003800000 */
.L_x_338:
        /* <DEDUP_REMOVED lines=9> */
.L_x_341:
[----:B------:R-:W-:Y:S05]  /*e010*/  BSYNC B1 ;  /* 0x0000000000017941 */ /* 0x000fea0003800000 */
.L_x_340:
        /* <DEDUP_REMOVED lines=9> */
.L_x_343:
[----:B------:R-:W-:Y:S05]  /*e0b0*/  BSYNC B1 ;  /* 0x0000000000017941 */ /* 0x000fea0003800000 */
.L_x_342:
        /* <DEDUP_REMOVED lines=9> */
.L_x_345:
[----:B------:R-:W-:Y:S05]  /*e150*/  BSYNC B1 ;  /* 0x0000000000017941 */ /* 0x000fea0003800000 */
.L_x_344:
        /* <DEDUP_REMOVED lines=9> */
.L_x_347:
[----:B------:R-:W-:Y:S05]  /*e1f0*/  BSYNC B1 ;  /* 0x0000000000017941 */ /* 0x000fea0003800000 */
.L_x_346:
        /* <DEDUP_REMOVED lines=9> */
.L_x_349:
[----:B------:R-:W-:Y:S05]  /*e290*/  BSYNC B1 ;  /* 0x0000000000017941 */ /* 0x000fea0003800000 */
.L_x_348:
        /* <DEDUP_REMOVED lines=9> */
.L_x_351:
[----:B------:R-:W-:Y:S05]  /*e330*/  BSYNC B1 ;  /* 0x0000000000017941 */ /* 0x000fea0003800000 */
.L_x_350:
        /* <DEDUP_REMOVED lines=9> */
.L_x_353:
[----:B------:R-:W-:Y:S05]  /*e3d0*/  BSYNC B1 ;  /* 0x0000000000017941 */ /* 0x000fea0003800000 */
.L_x_352:
        /* <DEDUP_REMOVED lines=9> */
.L_x_355:
[----:B------:R-:W-:Y:S05]  /*e470*/  BSYNC B1 ;  /* 0x0000000000017941 */ /* 0x000fea0003800000 */
.L_x_354:
        /* <DEDUP_REMOVED lines=9> */
.L_x_357:
[----:B------:R-:W-:Y:S05]  /*e510*/  BSYNC B1 ;  /* 0x0000000000017941 */ /* 0x000fea0003800000 */
.L_x_356:
        /* <DEDUP_REMOVED lines=9> */
.L_x_359:
[----:B------:R-:W-:Y:S05]  /*e5b0*/  BSYNC B1 ;  /* 0x0000000000017941 */ /* 0x000fea0003800000 */
.L_x_358:
        /* <DEDUP_REMOVED lines=9> */
.L_x_361:
[----:B------:R-:W-:Y:S05]  /*e650*/  BSYNC B1 ;  /* 0x0000000000017941 */ /* 0x000fea0003800000 */
.L_x_360:
        /* <DEDUP_REMOVED lines=9> */
.L_x_363:
[----:B------:R-:W-:Y:S05]  /*e6f0*/  BSYNC B1 ;  /* 0x0000000000017941 */ /* 0x000fea0003800000 */
.L_x_362:
        /* <DEDUP_REMOVED lines=9> */
.L_x_365:
[----:B------:R-:W-:Y:S05]  /*e790*/  BSYNC B1 ;  /* 0x0000000000017941 */ /* 0x000fea0003800000 */
.L_x_364:
        /* <DEDUP_REMOVED lines=9> */
.L_x_367:
[----:B------:R-:W-:Y:S05]  /*e830*/  BSYNC B1 ;  /* 0x0000000000017941 */ /* 0x000fea0003800000 */
.L_x_366:
        /* <DEDUP_REMOVED lines=9> */
.L_x_369:
[----:B------:R-:W-:Y:S05]  /*e8d0*/  BSYNC B1 ;  /* 0x0000000000017941 */ /* 0x000fea0003800000 */
.L_x_368:
        /* <DEDUP_REMOVED lines=9> */
.L_x_371:
[----:B------:R-:W-:Y:S05]  /*e970*/  BSYNC B1 ;  /* 0x0000000000017941 */ /* 0x000fea0003800000 */
.L_x_370:
        /* <DEDUP_REMOVED lines=9> */
.L_x_373:
[----:B------:R-:W-:Y:S05]  /*ea10*/  BSYNC B1 ;  /* 0x0000000000017941 */ /* 0x000fea0003800000 */
.L_x_372:
        /* <DEDUP_REMOVED lines=9> */
.L_x_375:
[----:B------:R-:W-:Y:S05]  /*eab0*/  BSYNC B1 ;  /* 0x0000000000017941 */ /* 0x000fea0003800000 */
.L_x_374:
        /* <DEDUP_REMOVED lines=9> */
.L_x_377:
[----:B------:R-:W-:Y:S05]  /*eb50*/  BSYNC B1 ;  /* 0x0000000000017941 */ /* 0x000fea0003800000 */
.L_x_376:
        /* <DEDUP_REMOVED lines=9> */
.L_x_379:
[----:B------:R-:W-:Y:S05]  /*ebf0*/  BSYNC B1 ;  /* 0x0000000000017941 */ /* 0x000fea0003800000 */
.L_x_378:
        /* <DEDUP_REMOVED lines=9> */
.L_x_381:
[----:B------:R-:W-:Y:S05]  /*ec90*/  BSYNC B1 ;  /* 0x0000000000017941 */ /* 0x000fea0003800000 */
.L_x_380:
        /* <DEDUP_REMOVED lines=9> */
.L_x_383:
[----:B------:R-:W-:Y:S05]  /*ed30*/  BSYNC B1 ;  /* 0x0000000000017941 */ /* 0x000fea0003800000 */
.L_x_382:
        /* <DEDUP_REMOVED lines=9> */
.L_x_385:
[----:B------:R-:W-:Y:S05]  /*edd0*/  BSYNC B1 ;  /* 0x0000000000017941 */ /* 0x000fea0003800000 */
.L_x_384:
        /* <DEDUP_REMOVED lines=9> */
.L_x_387:
[----:B------:R-:W-:Y:S05]  /*ee70*/  BSYNC B1 ;  /* 0x0000000000017941 */ /* 0x000fea0003800000 */
.L_x_386:
        /* <DEDUP_REMOVED lines=9> */
.L_x_389:
[----:B------:R-:W-:Y:S05]  /*ef10*/  BSYNC B1 ;  /* 0x0000000000017941 */ /* 0x000fea0003800000 */
.L_x_388:
        /* <DEDUP_REMOVED lines=9> */
.L_x_391:
[----:B------:R-:W-:Y:S05]  /*efb0*/  BSYNC B1 ;  /* 0x0000000000017941 */ /* 0x000fea0003800000 */
.L_x_390:
        /* <DEDUP_REMOVED lines=9> */
.L_x_393:
[----:B------:R-:W-:Y:S05]  /*f050*/  BSYNC B1 ;  /* 0x0000000000017941 */ /* 0x000fea0003800000 */
.L_x_392:
        /* <DEDUP_REMOVED lines=9> */
.L_x_395:
[----:B------:R-:W-:Y:S05]  /*f0f0*/  BSYNC B1 ;  /* 0x0000000000017941 */ /* 0x000fea0003800000 */
.L_x_394:
        /* <DEDUP_REMOVED lines=9> */
.L_x_397:
[----:B------:R-:W-:Y:S05]  /*f190*/  BSYNC B1 ;  /* 0x0000000000017941 */ /* 0x000fea0003800000 */
.L_x_396:
        /* <DEDUP_REMOVED lines=9> */
.L_x_399:
[----:B------:R-:W-:Y:S05]  /*f230*/  BSYNC B1 ;  /* 0x0000000000017941 */ /* 0x000fea0003800000 */
.L_x_398:
        /* <DEDUP_REMOVED lines=9> */
.L_x_401:
[----:B------:R-:W-:Y:S05]  /*f2d0*/  BSYNC B1 ;  /* 0x0000000000017941 */ /* 0x000fea0003800000 */
.L_x_400:
[----:B01-345:R-:W-:Y:S01]  /*f2e0*/  SHF.L.U32 R7, R224, 0x10, RZ ;  /* 0x00000010e0077819 */ /* 0x03bfe200000006ff */
        /* <DEDUP_REMOVED lines=8> */
.L_x_403:
[----:B------:R-:W-:Y:S05]  /*f370*/  BSYNC B1 ;  /* 0x0000000000017941 */ /* 0x000fea0003800000 */
.L_x_402:
[----:B-----5:R-:W-:Y:S01]  /*f380*/  IMAD.U32 R7, R224, 0x10000, RZ ;  /* 0x00010000e0077824 */ /* 0x020fe200078e00ff */
[----:B------:R-:W-:Y:S01]  /*f390*/  ISETP.GT.AND P1, PT, R0, 0x79, P1 ;  /* 0x000000790000780c */ /* 0x000fe20000f24270 */
[----:B0-----:R-:W-:Y:S01]  /*f3a0*/  @P2 IMAD.MOV.U32 R6, RZ, RZ, R88 ;  /* 0x000000ffff062224 */ /* 0x001fe200078e0058 */
[----:B------:R-:W-:Y:S01]  /*f3b0*/  IADD3 R91, P0, R17, 0x180, RZ ;  /* 0x00000180115b7810 */ /* 0x000fe20007f1e0ff */
[----:B------:R-:W-:Y:S01]  /*f3c0*/  FMUL R7, R7, R16 ;  /* 0x0000001007077220 */ /* 0x000fe20000400000 */
[----:B------:R-:W-:Y:S03]  /*f3d0*/  BSSY B1, `(.L_x_404) ;  /* 0x0000009000017945 */ /* 0x000fe60003800000 */
[----:B------:R-:W-:Y:S01]  /*f3e0*/  FFMA R7, R150, R2, R7 ;  /* 0x0000000296077223 */ /* 0x000fe20000000007 */
[----:B------:R-:W-:-:S04]  /*f3f0*/  IMAD.X R9, RZ, RZ, UR7, P0 ;  /* 0x00000007ff097e24 */ /* 0x000fc800080e06ff */
[----:B------:R-:W-:-:S04]  /*f400*/  F2FP.BF16.F32.PACK_AB R7, RZ, R7 ;  /* 0x00000007ff07723e */ /* 0x000fc800000010ff */
[----:B------:R-:W-:Y:S02]  /*f410*/  PRMT R8, R7, 0x7610, R8 ;  /* 0x0000761007087816 */ /* 0x000fe40000000008 */
[----:B------:R-:W-:-:S05]  /*f420*/  @P2 MOV R7, R89 ;  /* 0x0000005900072202 */ /* 0x000fca0000000f00 */
[----:B------:R0:W-:Y:S01]  /*f430*/  @P2 STG.E.U16 desc[UR44][R6.64+0xf0], R8 ;  /* 0x0000f00806002986 */ /* 0x0001e2000c10152c */
[----:B------:R-:W-:Y:S05]  /*f440*/  @!P1 BRA `(.L_x_405) ;  /* 0x0000000000049947 */ /* 0x000fea0003800000 */
[----:B------:R3:W5:Y:S02]  /*f450*/  LDG.E.LTC128B.U16 R224, desc[UR44][R10.64+0xf2] ;  /* 0x0000f22c0ae07981 */ /* 0x000764000c1e1520 */
.L_x_405:
[----:B------:R-:W-:Y:S05]  /*f460*/  BSYNC B1 ;  /* 0x0000000000017941 */ /* 0x000fea0003800000 */
.L_x_404:
[----:B0----5:R-:W-:Y:S01]  /*f470*/  IMAD.U32 R7, R224, 0x10000, RZ ;  /* 0x00010000e0077824 */ /* 0x021fe200078e00ff */
[----:B------:R-:W-:Y:S01]  /*f480*/  ISETP.GT.AND P0, PT, R3, 0x180, PT ;  /* 0x000001800300780c */ /* 0x000fe20003f04270 */
[----:B------:R-:W-:Y:S02]  /*f490*/  IMAD R6, R9, R14, RZ ;  /* 0x0000000e09067224 */ /* 0x000fe400078e02ff */
[----:B------:R-:W-:Y:S01]  /*f4a0*/  FMUL R8, R7, R16 ;  /* 0x0000001007087220 */ /* 0x000fe20000400000 */
[----:B------:R-:W-:Y:S01]  /*f4b0*/  ISETP.GT.AND P3, PT, R0, RZ, P0 ;  /* 0x000000ff0000720c */ /* 0x000fe20000764270 */
[C---:B------:R-:W-:Y:S02]  /*f4c0*/  IMAD R17, R91.reuse, R15, R6 ;  /* 0x0000000f5b117224 */ /* 0x040fe400078e0206 */
        /* <DEDUP_REMOVED lines=8> */
[----:B------:R-:W-:Y:S01]  /*f550*/  IMAD.U32 R93, RZ, RZ, UR8 ;  /* 0x00000008ff5d7e24 */ /* 0x000fe2000f8e00ff */
[----:B------:R-:W-:Y:S01]  /*f560*/  ISETP.GT.AND P2, PT, R0, 0x1, P0 ;  /* 0x000000010000780c */ /* 0x000fe20000744270 */
[----:B------:R-:W-:Y:S01]  /*f570*/  IMAD.U32 R90, RZ, RZ, UR9 ;  /* 0x00000009ff5a7e24 */ /* 0x000fe2000f8e00ff */
[----:B------:R-:W-:Y:S01]  /*f580*/  BSSY B1, `(.L_x_406) ;  /* 0x0000012000017945 */ /* 0x000fe20003800000 */
[----:B------:R-:W-:-:S04]  /*f590*/  IMAD.WIDE.U32 R4, R93, 0x300, R4 ;  /* 0x000003005d047825 */ /* 0x000fc800078e0004 */
[----:B0-----:R-:W-:Y:S02]  /*f5a0*/  IMAD R89, R90, 0x300, RZ ;  /* 0x000003005a597824 */ /* 0x001fe400078e02ff */
[----:B----4-:R-:W-:Y:S02]  /*f5b0*/  @P3 IMAD.MOV.U32 R8, RZ, RZ, R4 ;  /* 0x000000ffff083224 */ /* 0x010fe400078e0004 */
[----:B------:R-:W-:Y:S01]  /*f5c0*/  IMAD.WIDE.U32 R6, R91, R14, R18 ;  /* 0x0000000e5b067225 */ /* 0x000fe200078e0012 */
[----:B------:R-:W-:-:S04]  /*f5d0*/  IADD3 R9, R5, R89, RZ ;  /* 0x0000005905097210 */ /* 0x000fc80007ffe0ff */
[----:B------:R-:W-:Y:S01]  /*f5e0*/  IADD3 R7, R17, R7, RZ ;  /* 0x0000000711077210 */ /* 0x000fe20007ffe0ff */
[----:B-123--:R-:W-:-:S04]  /*f5f0*/  IMAD.U32 R11, R224, 0x10000, RZ ;  /* 0x00010000e00b7824 */ /* 0x00efc800078e00ff */
[----:B------:R-:W-:Y:S01]  /*f600*/  FMUL R15, R11, R16 ;  /* 0x000000100b0f7220 */ /* 0x000fe20000400000 */
[----:B------:R-:W-:-:S04]  /*f610*/  IMAD.WIDE.U32 R10, R22, UR42, R6 ;  /* 0x0000002a160a7c25 */ /* 0x000fc8000f8e0006 */
        /* <DEDUP_REMOVED lines=8> */
.L_x_407:
[----:B------:R-:W-:Y:S05]  /*f6a0*/  BSYNC B1 ;  /* 0x0000000000017941 */ /* 0x000fea0003800000 */
.L_x_406:
        /* <DEDUP_REMOVED lines=10> */
[----:B------:R-:W-:Y:S01]  /*f750*/  IADD3.X R20, R17, R21, RZ, P4, !PT ;  /* 0x0000001511147210 */ /* 0x000fe200027fe4ff */
[----:B------:R-:W-:Y:S01]  /*f760*/  @P2 IMAD.MOV.U32 R21, RZ, RZ, R9 ;  /* 0x000000ffff152224 */ /* 0x000fe200078e0009 */
[----:B------:R-:W-:Y:S02]  /*f770*/  F2FP.BF16.F32.PACK_AB R3, RZ, R10 ;  /* 0x0000000aff03723e */ /* 0x000fe400000010ff */
[----:B------:R-:W-:-:S04]  /*f780*/  LEA R10, P4, R216, R12, 0x1 ;  /* 0x0000000cd80a7211 */ /* 0x000fc800078808ff */
[----:B------:R-:W-:Y:S01]  /*f790*/  LEA.HI.X R11, R216, R13, R20, 0x1, P4 ;  /* 0x0000000dd80b7211 */ /* 0x000fe200020f0c14 */
[----:B------:R-:W-:-:S05]  /*f7a0*/  @P2 IMAD.MOV.U32 R20, RZ, RZ, R4 ;  /* 0x000000ffff142224 */ /* 0x000fca00078e0004 */
[----:B------:R0:W-:Y:S01]  /*f7b0*/  @P2 STG.E.U16 desc[UR44][R20.64+0x2], R3 ;  /* 0x0000020314002986 */ /* 0x0001e2000c10152c */
[----:B------:R-:W-:Y:S05]  /*f7c0*/  @!P3 BRA `(.L_x_409) ;  /* 0x000000000004b947 */ /* 0x000fea0003800000 */
[----:B------:R2:W5:Y:S02]  /*f7d0*/  LDG.E.LTC128B.U16 R224, desc[UR44][R10.64] ;  /* 0x0000002c0ae07981 */ /* 0x000564000c1e1520 */
.L_x_409:
[----:B------:R-:W-:Y:S05]  /*f7e0*/  BSYNC B1 ;  /* 0x0000000000017941 */ /* 0x000fea0003800000 */
.L_x_408:
[----:B0----5:R-:W-:Y:S01]  /*f7f0*/  IMAD.U32 R3, R224, 0x10000, RZ ;  /* 0x00010000e0037824 */ /* 0x021fe200078e00ff */
[----:B------:R-:W-:Y:S01]  /*f800*/  IADD3 R8, P2, R221, R4, RZ ;  /* 0x00000004dd087210 */ /* 0x000fe20007f5e0ff */
[----:B------:R-:W-:Y:S01]  /*f810*/  BSSY B1, `(.L_x_410) ;  /* 0x000000e000017945 */ /* 0x000fe20003800000 */
[----:B------:R-:W-:Y:S01]  /*f820*/  IADD3.X R15, R19, R17, RZ, P5, !PT ;  /* 0x00000011130f7210 */ /* 0x000fe20002ffe4ff */
[----:B------:R-:W-:Y:S01]  /*f830*/  FMUL R3, R3, R16 ;  /* 0x0000001003037220 */ /* 0x000fe20000400000 */
[----:B------:R-:W-:Y:S01]  /*f840*/  ISETP.GT.AND P5, PT, R0, 0x1, P1 ;  /* 0x000000010000780c */ /* 0x000fe20000fa4270 */
[----:B------:R-:W-:Y:S02]  /*f850*/  IMAD.X R9, R9, 0x1, R220, P2 ;  /* 0x0000000109097824 */ /* 0x000fe400010e06dc */
[----:B------:R-:W-:Y:S01]  /*f860*/  FFMA R3, R26, R2, R3 ;  /* 0x000000021a037223 */ /* 0x000fe20000000003 */
[----:B--2---:R-:W-:-:S04]  /*f870*/  IMAD.WIDE.U32 R10, R22, UR42, R14 ;  /* 0x0000002a160a7c25 */ /* 0x004fc8000f8e000e */
[----:B------:R-:W-:Y:S01]  /*f880*/  F2FP.BF16.F32.PACK_AB R3, RZ, R3 ;  /* 0x00000003ff03723e */ /* 0x000fe200000010ff */
[----:B------:R-:W-:Y:S01]  /*f890*/  IMAD.IADD R23, R23, 0x1, R11 ;  /* 0x0000000117177824 */ /* 0x000fe200078e020b */
[----:B------:R-:W-:-:S03]  /*f8a0*/  LEA R12, P4, R10, R12, 0x1 ;  /* 0x0000000c0a0c7211 */ /* 0x000fc600078808ff */
[----:B------:R0:W-:Y:S01]  /*f8b0*/  @P3 STG.E.U16 desc[UR44][R8.64], R3 ;  /* 0x0000000308003986 */ /* 0x0001e2000c10152c */
[----:B------:R-:W-:Y:S01]  /*f8c0*/  LEA.HI.X R13, R10, R13, R23, 0x1, P4 ;  /* 0x0000000d0a0d7211 */ /* 0x000fe200020f0c17 */
[----:B------:R-:W-:Y:S08]  /*f8d0*/  @!P5 BRA `(.L_x_411) ;  /* 0x000000000004d947 */ /* 0x000ff00003800000 */
[----:B------:R2:W5:Y:S02]  /*f8e0*/  LDG.E.LTC128B.U16 R224, desc[UR44][R12.64+0x2] ;  /* 0x0000022c0ce07981 */ /* 0x000564000c1e1520 */
.L_x_411:
[----:B------:R-:W-:Y:S05]  /*f8f0*/  BSYNC B1 ;  /* 0x0000000000017941 */ /* 0x000fea0003800000 */
.L_x_410:
        /* <DEDUP_REMOVED lines=9> */
.L_x_413:
[----:B------:R-:W-:Y:S05]  /*f990*/  BSYNC B1 ;  /* 0x0000000000017941 */ /* 0x000fea0003800000 */
.L_x_412:
[----:B-----5:R-:W-:Y:S01]  /*f9a0*/  SHF.L.U32 R3, R224, 0x10, RZ ;  /* 0x00000010e0037819 */ /* 0x020fe200000006ff */
[----:B0-----:R-:W-:Y:S01]  /*f9b0*/  IMAD.IADD R9, R89, 0x1, R5 ;  /* 0x0000000159097824 */ /* 0x001fe200078e0205 */
[----:B------:R-:W-:Y:S01]  /*f9c0*/  ISETP.GT.AND P3, PT, R0, 0x9, P0 ;  /* 0x000000090000780c */ /* 0x000fe20000764270 */
[----:B------:R-:W-:Y:S01]  /*f9d0*/  @P2 IMAD.MOV.U32 R8, RZ, RZ, R4 ;  /* 0x000000ffff082224 */ /* 0x000fe200078e0004 */
[----:B------:R-:W-:Y:S01]  /*f9e0*/  BSSY B1, `(.L_x_414) ;  /* 0x0000007000017945 */ /* 0x000fe20003800000 */
[----:B------:R-:W-:-:S04]  /*f9f0*/  FMUL R3, R3, R16 ;  /* 0x0000001003037220 */ /* 0x000fc80000400000 */
[----:B------:R-:W-:-:S05]  /*fa00*/  FFMA R3, R28, R2, R3 ;  /* 0x000000021c037223 */ /* 0x000fca0000000003 */
[----:B------:R-:W-:-:S05]  /*fa10*/  F2FP.BF16.F32.PACK_AB R3, RZ, R3 ;  /* 0x00000003ff03723e */ /* 0x000fca00000010ff */
[----:B------:R0:W-:Y:S01]  /*fa20*/  @P2 STG.E.U16 desc[UR44][R8.64+0x10], R3 ;  /* 0x0000100308002986 */ /* 0x0001e2000c10152c */
[----:B------:R-:W-:Y:S05]  /*fa30*/  @!P3 BRA `(.L_x_415) ;  /* 0x000000000004b947 */ /* 0x000fea0003800000 */
[----:B------:R4:W5:Y:S02]  /*fa40*/  LDG.E.LTC128B.U16 R224, desc[UR44][R6.64+0x12] ;  /* 0x0000122c06e07981 */ /* 0x000964000c1e1520 */
.L_x_415:
[----:B------:R-:W-:Y:S05]  /*fa50*/  BSYNC B1 ;  /* 0x0000000000017941 */ /* 0x000fea0003800000 */
.L_x_414:
[----:B0----5:R-:W-:Y:S01]  /*fa60*/  IMAD.U32 R3, R224, 0x10000, RZ ;  /* 0x00010000e0037824 */ /* 0x021fe200078e00ff */
[----:B------:R-:W-:Y:S01]  /*fa70*/  ISETP.GT.AND P4, PT, R0, 0x8, P1 ;  /* 0x000000080000780c */ /* 0x000fe20000f84270 */
[----:B------:R-:W-:Y:S01]  /*fa80*/  @P3 IMAD.MOV.U32 R11, RZ, RZ, R9 ;  /* 0x000000ffff0b3224 */ /* 0x000fe200078e0009 */
[----:B------:R-:W-:Y:S01]  /*fa90*/  BSSY B1, `(.L_x_416) ;  /* 0x0000009000017945 */ /* 0x000fe20003800000 */
[----:B------:R-:W-:-:S04]  /*faa0*/  FMUL R10, R3, R16 ;  /* 0x00000010030a7220 */ /* 0x000fc80000400000 */
[----:B------:R-:W-:-:S05]  /*fab0*/  FFMA R10, R29, R2, R10 ;  /* 0x000000021d0a7223 */ /* 0x000fca000000000a */
[----:B------:R-:W-:-:S04]  /*fac0*/  F2FP.BF16.F32.PACK_AB R10, RZ, R10 ;  /* 0x0000000aff0a723e */ /* 0x000fc800000010ff */
[----:B------:R-:W-:Y:S02]  /*fad0*/  PRMT R3, R10, 0x7610, R3 ;  /* 0x000076100a037816 */ /* 0x000fe40000000003 */
[----:B------:R-:W-:-:S05]  /*fae0*/  @P3 MOV R10, R4 ;  /* 0x00000004000a3202 */ /* 0x000fca0000000f00 */
[----:B------:R0:W-:Y:S01]  /*faf0*/  @P3 STG.E.U16 desc[UR44][R10.64+0x12], R3 ;  /* 0x000012030a003986 */ /* 0x0001e2000c10152c */
[----:B------:R-:W-:Y:S05]  /*fb00*/  @!P4 BRA `(.L_x_417) ;  /* 0x000000000004c947 */ /* 0x000fea0003800000 */
[----:B------:R0:W5:Y:S02]  /*fb10*/  LDG.E.LTC128B.U16 R224, desc[UR44][R12.64+0x10] ;  /* 0x0000102c0ce07981 */ /* 0x000164000c1e1520 */
.L_x_417:
[----:B------:R-:W-:Y:S05]  /*fb20*/  BSYNC B1 ;  /* 0x0000000000017941 */ /* 0x000fea0003800000 */
.L_x_416:
[----:B0----5:R-:W-:Y:S01]  /*fb30*/  IMAD.U32 R3, R224, 0x10000, RZ ;  /* 0x00010000e0037824 */ /* 0x021fe200078e00ff */
[----:B------:R-:W-:Y:S01]  /*fb40*/  IADD3 R10, P2, R221, R4, RZ ;  /* 0x00000004dd0a7210 */ /* 0x000fe20007f5e0ff */
[----:B------:R-:W-:Y:S01]  /*fb50*/  BSSY B1, `(.L_x_418) ;  /* 0x0000009000017945 */ /* 0x000fe20003800000 */
[----:B------:R-:W-:Y:S01]  /*fb60*/  ISETP.GT.AND P3, PT, R0, 0x9, P1 ;  /* 0x000000090000780c */ /* 0x000fe20000f64270 */
[----:B------:R-:W-:Y:S02]  /*fb70*/  FMUL R3, R3, R16 ;  /* 0x0000001003037220 */ /* 0x000fe40000400000 */
[----:B------:R-:W-:Y:S02]  /*fb80*/  IMAD.X R11, R9, 0x1, R220, P2 ;  /* 0x00000001090b7824 */ /* 0x000fe400010e06dc */
[----:B------:R-:W-:-:S05]  /*fb90*/  FFMA R3, R30, R2, R3 ;  /* 0x000000021e037223 */ /* 0x000fca0000000003 */
[----:B------:R-:W-:-:S05]  /*fba0*/  F2FP.BF16.F32.PACK_AB R3, RZ, R3 ;  /* 0x00000003ff03723e */ /* 0x000fca00000010ff */
[----:B------:R0:W-:Y:S01]  /*fbb0*/  @P4 STG.E.U16 desc[UR44][R10.64+0x10], R3 ;  /* 0x000010030a004986 */ /* 0x0001e2000c10152c */
[----:B------:R-:W-:Y:S05]  /*fbc0*/  @!P3 BRA `(.L_x_419) ;  /* 0x000000000004b947 */ /* 0x000fea0003800000 */
[----:B------:R0:W5:Y:S02]  /*fbd0*/  LDG.E.LTC128B.U16 R224, desc[UR44][R12.64+0x12] ;  /* 0x0000122c0ce07981 */ /* 0x000164000c1e1520 */
.L_x_419:
[----:B------:R-:W-:Y:S05]  /*fbe0*/  BSYNC B1 ;  /* 0x0000000000017941 */ /* 0x000fea0003800000 */
.L_x_418:
        /* <DEDUP_REMOVED lines=9> */
.L_x_421:
[----:B------:R-:W-:Y:S05]  /*fc80*/  BSYNC B1 ;  /* 0x0000000000017941 */ /* 0x000fea0003800000 */
.L_x_420:
[----:B-----5:R-:W-:Y:S01]  /*fc90*/  IMAD.U32 R3, R224, 0x10000, RZ ;  /* 0x00010000e0037824 */ /* 0x020fe200078e00ff */
[----:B------:R-:W-:Y:S01]  /*fca0*/  ISETP.GT.AND P3, PT, R0, 0x11, P0 ;  /* 0x000000110000780c */ /* 0x000fe20000764270 */
[----:B0-----:R-:W-:Y:S01]  /*fcb0*/  @P2 IMAD.MOV.U32 R14, RZ, RZ, R4 ;  /* 0x000000ffff0e2224 */ /* 0x001fe200078e0004 */
[----:B------:R-:W-:Y:S01]  /*fcc0*/  BSSY B1, `(.L_x_422) ;  /* 0x0000008000017945 */ /* 0x000fe20003800000 */
[----:B------:R-:W-:Y:S01]  /*fcd0*/  FMUL R3, R3, R16 ;  /* 0x0000001003037220 */ /* 0x000fe20000400000 */
[----:B------:R-:W-:-:S03]  /*fce0*/  @P2 IMAD.MOV.U32 R15, RZ, RZ, R9 ;  /* 0x000000ffff0f2224 */ /* 0x000fc600078e0009 */
[----:B------:R-:W-:-:S05]  /*fcf0*/  FFMA R3, R32, R2, R3 ;  /* 0x0000000220037223 */ /* 0x000fca0000000003 */
[----:B------:R-:W-:-:S05]  /*fd00*/  F2FP.BF16.F32.PACK_AB R3, RZ, R3 ;  /* 0x00000003ff03723e */ /* 0x000fca00000010ff */
[----:B------:R0:W-:Y:S01]  /*fd10*/  @P2 STG.E.U16 desc[UR44][R14.64+0x20], R3 ;  /* 0x000020030e002986 */ /* 0x0001e2000c10152c */
[----:B------:R-:W-:Y:S05]  /*fd20*/  @!P3 BRA `(.L_x_423) ;  /* 0x000000000004b947 */ /* 0x000fea0003800000 */
[----:B------:R0:W5:Y:S02]  /*fd30*/  LDG.E.LTC128B.U16 R224, desc[UR44][R6.64+0x22] ;  /* 0x0000222c06e07981 */ /* 0x000164000c1e1520 */
.L_x_423:
[----:B------:R-:W-:Y:S05]  /*fd40*/  BSYNC B1 ;  /* 0x0000000000017941 */ /* 0x000fea0003800000 */
.L_x_422:
[----:B0----5:R-:W-:Y:S01]  /*fd50*/  SHF.L.U32 R3, R224, 0x10, RZ ;  /* 0x00000010e0037819 */ /* 0x021fe200000006ff */
[----:B------:R-:W-:Y:S01]  /*fd60*/  @P3 IMAD.MOV.U32 R15, RZ, RZ, R9 ;  /* 0x000000ffff0f3224 */ /* 0x000fe200078e0009 */
        /* <DEDUP_REMOVED lines=10> */
.L_x_425:
[----:B------:R-:W-:Y:S05]  /*fe10*/  BSYNC B1 ;  /* 0x0000000000017941 */ /* 0x000fea0003800000 */
.L_x_424:
        /* <DEDUP_REMOVED lines=9> */
.L_x_427:
[----:B------:R-:W-:Y:S05]  /*feb0*/  BSYNC B1 ;  /* 0x0000000000017941 */ /* 0x000fea0003800000 */
.L_x_426:
        /* <DEDUP_REMOVED lines=9> */
.L_x_429:
[----:B------:R-:W-:Y:S05]  /*ff50*/  BSYNC B1 ;  /* 0x0000000000017941 */ /* 0x000fea0003800000 */
.L_x_428:
        /* <DEDUP_REMOVED lines=11> */
.L_x_431:
[----:B------:R-:W-:Y:S05]  /*10010*/  BSYNC B1 ;  /* 0x0000000000017941 */ /* 0x000fea0003800000 */
.L_x_430:
        /* <DEDUP_REMOVED lines=12> */
.L_x_433:
[----:B------:R-:W-:Y:S05]  /*100e0*/  BSYNC B1 ;  /* 0x0000000000017941 */ /* 0x000fea0003800000 */
.L_x_432:
        /* <DEDUP_REMOVED lines=9> */
.L_x_435:
[----:B------:R-:W-:Y:S05]  /*10180*/  BSYNC B1 ;  /* 0x0000000000017941 */ /* 0x000fea0003800000 */
.L_x_434:
        /* <DEDUP_REMOVED lines=9> */
.L_x_437:
[----:B------:R-:W-:Y:S05]  /*10220*/  BSYNC B1 ;  /* 0x0000000000017941 */ /* 0x000fea0003800000 */
.L_x_436:
        /* <DEDUP_REMOVED lines=11> */
.L_x_439:
[----:B------:R-:W-:Y:S05]  /*102e0*/  BSYNC B1 ;  /* 0x0000000000017941 */ /* 0x000fea0003800000 */
.L_x_438:
        /* <DEDUP_REMOVED lines=12> */
.L_x_441:
[----:B------:R-:W-:Y:S05]  /*103b0*/  BSYNC B1 ;  /* 0x0000000000017941 */ /* 0x000fea0003800000 */
.L_x_440:
        /* <DEDUP_REMOVED lines=9> */
.L_x_443:
[----:B------:R-:W-:Y:S05]  /*10450*/  BSYNC B1 ;  /* 0x0000000000017941 */ /* 0x000fea0003800000 */
.L_x_442:
        /* <DEDUP_REMOVED lines=9> */
.L_x_445:
[----:B------:R-:W-:Y:S05]  /*104f0*/  BSYNC B1 ;  /* 0x0000000000017941 */ /* 0x000fea0003800000 */
.L_x_444:
        /* <DEDUP_REMOVED lines=11> */
.L_x_447:
[----:B------:R-:W-:Y:S05]  /*105b0*/  BSYNC B1 ;  /* 0x0000000000017941 */ /* 0x000fea0003800000 */
.L_x_446:
        /* <DEDUP_REMOVED lines=12> */
.L_x_449:
[----:B------:R-:W-:Y:S05]  /*10680*/  BSYNC B1 ;  /* 0x0000000000017941 */ /* 0x000fea0003800000 */
.L_x_448:
        /* <DEDUP_REMOVED lines=9> */
.L_x_451:
[----:B------:R-:W-:Y:S05]  /*10720*/  BSYNC B1 ;  /* 0x0000000000017941 */ /* 0x000fea0003800000 */
.L_x_450:
        /* <DEDUP_REMOVED lines=9> */
.L_x_453:
[----:B------:R-:W-:Y:S05]  /*107c0*/  BSYNC B1 ;  /* 0x0000000000017941 */ /* 0x000fea0003800000 */
.L_x_452:
        /* <DEDUP_REMOVED lines=11> */
.L_x_455:
[----:B------:R-:W-:Y:S05]  /*10880*/  BSYNC B1 ;  /* 0x0000000000017941 */ /* 0x000fea0003800000 */
.L_x_454:
        /* <DEDUP_REMOVED lines=12> */
.L_x_457:
[----:B------:R-:W-:Y:S05]  /*10950*/  BSYNC B1 ;  /* 0x0000000000017941 */ /* 0x000fea0003800000 */
.L_x_456:
        /* <DEDUP_REMOVED lines=9> */
.L_x_459:
[----:B------:R-:W-:Y:S05]  /*109f0*/  BSYNC B1 ;  /* 0x0000000000017941 */ /* 0x000fea0003800000 */
.L_x_458:
        /* <DEDUP_REMOVED lines=9> */
.L_x_461:
[----:B------:R-:W-:Y:S05]  /*10a90*/  BSYNC B1 ;  /* 0x0000000000017941 */ /* 0x000fea0003800000 */
.L_x_460:
        /* <DEDUP_REMOVED lines=11> */
.L_x_463:
[----:B------:R-:W-:Y:S05]  /*10b50*/  BSYNC B1 ;  /* 0x0000000000017941 */ /* 0x000fea0003800000 */
.L_x_462:
        /* <DEDUP_REMOVED lines=12> */
.L_x_465:
[----:B------:R-:W-:Y:S05]  /*10c20*/  BSYNC B1 ;  /* 0x0000000000017941 */ /* 0x000fea0003800000 */
.L_x_464:
        /* <DEDUP_REMOVED lines=9> */
.L_x_467:
[----:B------:R-:W-:Y:S05]  /*10cc0*/  BSYNC B1 ;  /* 0x0000000000017941 */ /* 0x000fea0003800000 */
.L_x_466:
        /* <DEDUP_REMOVED lines=9> */
.L_x_469:
[----:B------:R-:W-:Y:S05]  /*10d60*/  BSYNC B1 ;  /* 0x0000000000017941 */ /* 0x000fea0003800000 */
.L_x_468:
        /* <DEDUP_REMOVED lines=11> */
.L_x_471:
[----:B------:R-:W-:Y:S05]  /*10e20*/  BSYNC B1 ;  /* 0x0000000000017941 */ /* 0x000fea0003800000 */
.L_x_470:
        /* <DEDUP_REMOVED lines=12> */
.L_x_473:
[----:B------:R-:W-:Y:S05]  /*10ef0*/  BSYNC B1 ;  /* 0x0000000000017941 */ /* 0x000fea0003800000 */
.L_x_472:
        /* <DEDUP_REMOVED lines=9> */
.L_x_475:
[----:B------:R-:W-:Y:S05]  /*10f90*/  BSYNC B1 ;  /* 0x0000000000017941 */ /* 0x000fea0003800000 */
.L_x_474:
        /* <DEDUP_REMOVED lines=9> */
.L_x_477:
[----:B------:R-:W-:Y:S05]  /*11030*/  BSYNC B1 ;  /* 0x0000000000017941 */ /* 0x000fea0003800000 */
.L_x_476:
        /* <DEDUP_REMOVED lines=11> */
.L_x_479:
[----:B------:R-:W-:Y:S05]  /*110f0*/  BSYNC B1 ;  /* 0x0000000000017941 */ /* 0x000fea0003800000 */
.L_x_478:
        /* <DEDUP_REMOVED lines=12> */
.L_x_481:
[----:B------:R-:W-:Y:S05]  /*111c0*/  BSYNC B1 ;  /* 0x0000000000017941 */ /* 0x000fea0003800000 */
.L_x_480:
        /* <DEDUP_REMOVED lines=9> */
.L_x_483:
[----:B------:R-:W-:Y:S05]  /*11260*/  BSYNC B1 ;  /* 0x0000000000017941 */ /* 0x000fea0003800000 */
.L_x_482:
        /* <DEDUP_REMOVED lines=9> */
.L_x_485:
[----:B------:R-:W-:Y:S05]  /*11300*/  BSYNC B1 ;  /* 0x0000000000017941 */ /* 0x000fea0003800000 */
.L_x_484:
        /* <DEDUP_REMOVED lines=11> */
.L_x_487:
[----:B------:R-:W-:Y:S05]  /*113c0*/  BSYNC B1 ;  /* 0x0000000000017941 */ /* 0x000fea0003800000 */
.L_x_486:
        /* <DEDUP_REMOVED lines=12> */
.L_x_489:
[----:B------:R-:W-:Y:S05]  /*11490*/  BSYNC B1 ;  /* 0x0000000000017941 */ /* 0x000fea0003800000 */
.L_x_488:
        /* <DEDUP_REMOVED lines=9> */
.L_x_491:
[----:B------:R-:W-:Y:S05]  /*11530*/  BSYNC B1 ;  /* 0x0000000000017941 */ /* 0x000fea0003800000 */
.L_x_490:
        /* <DEDUP_REMOVED lines=9> */
.L_x_493:
[----:B------:R-:W-:Y:S05]  /*115d0*/  BSYNC B1 ;  /* 0x0000000000017941 */ /* 0x000fea0003800000 */
.L_x_492:
        /* <DEDUP_REMOVED lines=11> */
.L_x_495:
[----:B------:R-:W-:Y:S05]  /*11690*/  BSYNC B1 ;  /* 0x0000000000017941 */ /* 0x000fea0003800000 */
.L_x_494:
        /* <DEDUP_REMOVED lines=12> */
.L_x_497:
[----:B------:R-:W-:Y:S05]  /*11760*/  BSYNC B1 ;  /* 0x0000000000017941 */ /* 0x000fea0003800000 */
.L_x_496:
        /* <DEDUP_REMOVED lines=9> */
.L_x_499:
[----:B------:R-:W-:Y:S05]  /*11800*/  BSYNC B1 ;  /* 0x0000000000017941 */ /* 0x000fea0003800000 */
.L_x_498:
        /* <DEDUP_REMOVED lines=9> */
.L_x_501:
[----:B------:R-:W-:Y:S05]  /*118a0*/  BSYNC B1 ;  /* 0x0000000000017941 */ /* 0x000fea0003800000 */
.L_x_500:
        /* <DEDUP_REMOVED lines=11> */
.L_x_503:
[----:B------:R-:W-:Y:S05]  /*11960*/  BSYNC B1 ;  /* 0x0000000000017941 */ /* 0x000fea0003800000 */
.L_x_502:
        /* <DEDUP_REMOVED lines=12> */
.L_x_505:
[----:B------:R-:W-:Y:S05]  /*11a30*/  BSYNC B1 ;  /* 0x0000000000017941 */ /* 0x000fea0003800000 */
.L_x_504:
        /* <DEDUP_REMOVED lines=9> */
.L_x_507:
[----:B------:R-:W-:Y:S05]  /*11ad0*/  BSYNC B1 ;  /* 0x0000000000017941 */ /* 0x000fea0003800000 */
.L_x_506:
        /* <DEDUP_REMOVED lines=9> */
.L_x_509:
[----:B------:R-:W-:Y:S05]  /*11b70*/  BSYNC B1 ;  /* 0x0000000000017941 */ /* 0x000fea0003800000 */
.L_x_508:
        /* <DEDUP_REMOVED lines=11> */
.L_x_511:
[----:B------:R-:W-:Y:S05]  /*11c30*/  BSYNC B1 ;  /* 0x0000000000017941 */ /* 0x000fea0003800000 */
.L_x_510:
        /* <DEDUP_REMOVED lines=12> */
.L_x_513:
[----:B------:R-:W-:Y:S05]  /*11d00*/  BSYNC B1 ;  /* 0x0000000000017941 */ /* 0x000fea0003800000 */
.L_x_512:
        /* <DEDUP_REMOVED lines=9> */
.L_x_515:
[----:B------:R-:W-:Y:S05]  /*11da0*/  BSYNC B1 ;  /* 0x0000000000017941 */ /* 0x000fea0003800000 */
.L_x_514:
        /* <DEDUP_REMOVED lines=9> */
.L_x_517:
[----:B------:R-:W-:Y:S05]  /*11e40*/  BSYNC B1 ;  /* 0x0000000000017941 */ /* 0x000fea0003800000 */
.L_x_516:
        /* <DEDUP_REMOVED lines=11> */
.L_x_519:
[----:B------:R-:W-:Y:S05]  /*11f00*/  BSYNC B1 ;  /* 0x0000000000017941 */ /* 0x000fea0003800000 */
.L_x_518:
        /* <DEDUP_REMOVED lines=12> */
.L_x_521:
[----:B------:R-:W-:Y:S05]  /*11fd0*/  BSYNC B1 ;  /* 0x0000000000017941 */ /* 0x000fea0003800000 */
.L_x_520:
        /* <DEDUP_REMOVED lines=9> */
.L_x_523:
[----:B------:R-:W-:Y:S05]  /*12070*/  BSYNC B1 ;  /* 0x0000000000017941 */ /* 0x000fea0003800000 */
.L_x_522:
        /* <DEDUP_REMOVED lines=9> */
.L_x_525:
[----:B------:R-:W-:Y:S05]  /*12110*/  BSYNC B1 ;  /* 0x0000000000017941 */ /* 0x000fea0003800000 */
.L_x_524:
        /* <DEDUP_REMOVED lines=11> */
.L_x_527:
[----:B------:R-:W-:Y:S05]  /*121d0*/  BSYNC B1 ;  /* 0x0000000000017941 */ /* 0x000fea0003800000 */
.L_x_526:
[----:B0----5:R-:W-:Y:S01]  /*121e0*/  SHF.L.U32 R3, R224, 0x10, RZ ;  /* 0x00000010e0037819 */ /* 0x021fe200000006ff */
[----:B------:R-:W-:Y:S01]  /*121f0*/  @P0 IMAD.MOV.U32 R5, RZ, RZ, R9 ;  /* 0x000000ffff050224 */ /* 0x000fe200078e0009 */
[----:B------:R-:W-:Y:S01]  /*12200*/  ISETP.GT.AND P2, PT, R0, 0x78, P1 ;  /* 0x000000780000780c */ /* 0x000fe20000f44270 */
[----:B------:R-:W-:Y:S02]  /*12210*/  BSSY B1, `(.L_x_528) ;  /* 0x0000007000017945 */ /* 0x000fe40003800000 */
[----:B-1-34-:R-:W-:-:S04]  /*12220*/  FMUL R6, R3, R16 ;  /* 0x0000001003067220 */ /* 0x01afc80000400000 */
[----:B------:R-:W-:-:S05]  /*12230*/  FFMA R6, R85, R2, R6 ;  /* 0x0000000255067223 */ /* 0x000fca0000000006 */
[----:B------:R-:W-:-:S05]  /*12240*/  F2FP.BF16.F32.PACK_AB R6, RZ, R6 ;  /* 0x00000006ff06723e */ /* 0x000fca00000010ff */
[----:B------:R0:W-:Y:S01]  /*12250*/  @P0 STG.E.U16 desc[UR44][R4.64+0xf2], R6 ;  /* 0x0000f20604000986 */ /* 0x0001e2000c10152c */
[----:B------:R-:W-:Y:S05]  /*12260*/  @!P2 BRA `(.L_x_529) ;  /* 0x000000000004a947 */ /* 0x000fea0003800000 */
[----:B------:R1:W5:Y:S02]  /*12270*/  LDG.E.LTC128B.U16 R224, desc[UR44][R12.64+0xf0] ;  /* 0x0000f02c0ce07981 */ /* 0x000364000c1e1520 */
.L_x_529:
[----:B------:R-:W-:Y:S05]  /*12280*/  BSYNC B1 ;  /* 0x0000000000017941 */ /* 0x000fea0003800000 */
.L_x_528:
[----:B-----5:R-:W-:Y:S01]  /*12290*/  IMAD.U32 R3, R224, 0x10000, RZ ;  /* 0x00010000e0037824 */ /* 0x020fe200078e00ff */
[----:B0-----:R-:W-:Y:S01]  /*122a0*/  @P2 MOV R5, R11 ;  /* 0x0000000b00052202 */ /* 0x001fe20000000f00 */
[----:B------:R-:W-:Y:S01]  /*122b0*/  @P2 IMAD.MOV.U32 R4, RZ, RZ, R10 ;  /* 0x000000ffff042224 */ /* 0x000fe200078e000a */
[----:B------:R-:W-:Y:S01]  /*122c0*/  ISETP.GT.AND P1, PT, R0, 0x79, P1 ;  /* 0x000000790000780c */ /* 0x000fe20000f24270 */
[----:B------:R-:W-:Y:S01]  /*122d0*/  FMUL R3, R3, R16 ;  /* 0x0000001003037220 */ /* 0x000fe20000400000 */
[----:B------:R-:W-:Y:S03]  /*122e0*/  BSSY B1, `(.L_x_530) ;  /* 0x0000006000017945 */ /* 0x000fe60003800000 */
[----:B------:R-:W-:-:S05]  /*122f0*/  FFMA R3, R86, R2, R3 ;  /* 0x0000000256037223 */ /* 0x000fca0000000003 */
[----:B------:R-:W-:-:S05]  /*12300*/  F2FP.BF16.F32.PACK_AB R3, RZ, R3 ;  /* 0x00000003ff03723e */ /* 0x000fca00000010ff */
[----:B------:R0:W-:Y:S01]  /*12310*/  @P2 STG.E.U16 desc[UR44][R4.64+0xf0], R3 ;  /* 0x0000f00304002986 */ /* 0x0001e2000c10152c */
[----:B------:R-:W-:Y:S05]  /*12320*/  @!P1 BRA `(.L_x_531) ;  /* 0x0000000000049947 */ /* 0x000fea0003800000 */
[----:B------:R3:W5:Y:S02]  /*12330*/  LDG.E.LTC128B.U16 R224, desc[UR44][R12.64+0xf2] ;  /* 0x0000f22c0ce07981 */ /* 0x000764000c1e1520 */
.L_x_531:
[----:B------:R-:W-:Y:S05]  /*12340*/  BSYNC B1 ;  /* 0x0000000000017941 */ /* 0x000fea0003800000 */
.L_x_530:
[----:B------:R-:W-:Y:S05]  /*12350*/  @!P1 BRA `(.L_x_532) ;  /* 0x0000004c00389947 */ /* 0x000fea0003800000 */
[----:B0----5:R-:W-:-:S04]  /*12360*/  IMAD.U32 R3, R224, 0x10000, RZ ;  /* 0x00010000e0037824 */ /* 0x021fc800078e00ff */
[----:B------:R-:W-:-:S04]  /*12370*/  FMUL R0, R3, R16 ;  /* 0x0000001003007220 */ /* 0x000fc80000400000 */
[----:B------:R-:W-:-:S05]  /*12380*/  FFMA R0, R87, R2, R0 ;  /* 0x0000000257007223 */ /* 0x000fca0000000000 */
[----:B------:R-:W-:-:S05]  /*12390*/  F2FP.BF16.F32.PACK_AB R0, RZ, R0 ;  /* 0x00000000ff00723e */ /* 0x000fca00000010ff */
[----:B------:R4:W-:Y:S01]  /*123a0*/  STG.E.U16 desc[UR44][R10.64+0xf2], R0 ;  /* 0x0000f2000a007986 */ /* 0x0009e2000c10152c */
[----:B------:R-:W-:Y:S05]  /*123b0*/  BRA `(.L_x_532) ;  /* 0x0000004c00207947 */ /* 0x000fea0003800000 */
.L_x_29:
[----:B------:R-:W2:Y:S01]  /*123c0*/  LDL.LU R9, [R1+0x8] ;  /* 0x0000080001097983 */ /* 0x000ea20000300800 */
[----:B------:R-:W-:-:S03]  /*123d0*/  ULDC.64 UR4, c[0x0][0x5c0] ;  /* 0x0001700000047ab9 */ /* 0x000fc60000000a00 */
[----:B------:R-:W3:Y:S04]  /*123e0*/  LDL.LU R8, [R1+0xc] ;  /* 0x00000c0001087983 */ /* 0x000ee80000300800 */
[----:B------:R-:W4:Y:S04]  /*123f0*/  LDL.LU R234, [R1+0x5c] ;  /* 0x00005c0001ea7983 */ /* 0x000f280000300800 */
        /* <DEDUP_REMOVED lines=15> */
[----:B------:R0:W-:Y:S04]  /*124f0*/  STL [R1+0x11c], R83 ;  /* 0x00011c5301007387 */ /* 0x0001e80000100800 */
[----:B0-----:R-:W4:Y:S04]  /*12500*/  LDL.LU R83, [R1+0xac] ;  /* 0x0000ac0001537983 */ /* 0x001f280000300800 */
[----:B------:R-:W4:Y:S04]  /*12510*/  LDL.LU R229, [R1+0xb0] ;  /* 0x0000b00001e57983 */ /* 0x000f280000300800 */
[----:B------:R-:W4:Y:S04]  /*12520*/  LDL.LU R222, [R1+0xb4] ;  /* 0x0000b40001de7983 */ /* 0x000f280000300800 */
[----:B------:R0:W-:Y:S04]  /*12530*/  STL [R1+0x118], R84 ;  /* 0x0001185401007387 */ /* 0x0001e80000100800 */
[----:B0-----:R-:W4:Y:S04]  /*12540*/  LDL.LU R84, [R1+0xbc] ;  /* 0x0000bc0001547983 */ /* 0x001f280000300800 */
        /* <DEDUP_REMOVED lines=12> */
[----:B------:R-:W4:Y:S01]  /*12610*/  LDL.LU R23, [R1+0xfc] ;  /* 0x0000fc0001177983 */ /* 0x000f220000300800 */
[----:B------:R-:W-:-:S03]  /*12620*/  LEA R4, P1, R6, UR4, 0x1 ;  /* 0x0000000406047c11 */ /* 0x000fc6000f8208ff */
[----:B------:R0:W-:Y:S01]  /*12630*/  STL [R1+0x114], R85 ;  /* 0x0001145501007387 */ /* 0x0001e20000100800 */
[----:B------:R-:W-:-:S03]  /*12640*/  LEA.HI.X R5, R6, UR5, R10, 0x1, P1 ;  /* 0x0000000506057c11 */ /* 0x000fc600088f0c0a */
[----:B0-----:R-:W4:Y:S04]  /*12650*/  LDL.LU R85, [R1+0x6c] ;  /* 0x00006c0001557983 */ /* 0x001f280000300800 */
[----:B------:R0:W-:Y:S04]  /*12660*/  STL [R1+0x110], R86 ;  /* 0x0001105601007387 */ /* 0x0001e80000100800 */
[----:B0-----:R-:W4:Y:S04]  /*12670*/  LDL.LU R86, [R1+0x7c] ;  /* 0x00007c0001567983 */ /* 0x001f280000300800 */
[----:B------:R0:W-:Y:S04]  /*12680*/  STL [R1+0x10c], R87 ;  /* 0x00010c5701007387 */ /* 0x0001e80000100800 */
[----:B0-----:R-:W4:Y:S04]  /*12690*/  LDL.LU R87, [R1+0x8c] ;  /* 0x00008c0001577983 */ /* 0x001f280000300800 */
[----:B------:R0:W-:Y:S04]  /*126a0*/  STL [R1+0x108], R16 ;  /* 0x0001081001007387 */ /* 0x0001e80000100800 */
[----:B0-----:R-:W4:Y:S04]  /*126b0*/  LDL.LU R16, [R1+0x9c] ;  /* 0x00009c0001107983 */ /* 0x001f280000300800 */
[----:B------:R-:W4:Y:S04]  /*126c0*/  LDL.LU R6, [R1+0x4] ;  /* 0x0000040001067983 */ /* 0x000f280000300800 */
[----:B------:R-:W4:Y:S01]  /*126d0*/  LDL.LU R7, [R1] ;  /* 0x0000000001077983 */ /* 0x000f220000300800 */
[----:B------:R-:W-:Y:S01]  /*126e0*/  ISETP.GT.AND P1, PT, R0, 0x1, P0 ;  /* 0x000000010000780c */ /* 0x000fe20000724270 */
[----:B------:R-:W-:-:S02]  /*126f0*/  USHF.L.U32 UR5, UR8, 0x4, URZ ;  /* 0x0000000408057899 */ /* 0x000fc4000800063f */
[----:B------:R-:W-:Y:S01]  /*12700*/  USHF.L.U64.HI UR4, UR8, 0x4, UR9 ;  /* 0x0000000408047899 */ /* 0x000fe20008010209 */
[----:B------:R-:W4:Y:S01]  /*12710*/  LDL.LU R10, [R1+0x18] ;  /* 0x00001800010a7983 */ /* 0x000f220000300800 */
[-C--:B--2---:R-:W-:Y:S01]  /*12720*/  FMUL R9, R9, R2.reuse ;  /* 0x0000000209097220 */ /* 0x084fe20000400000 */
[----:B---3--:R-:W-:-:S04]  /*12730*/  FMUL R8, R8, R2 ;  /* 0x0000000208087220 */ /* 0x008fc80000400000 */
[----:B------:R-:W-:Y:S02]  /*12740*/  F2FP.BF16.F32.PACK_AB R9, RZ, R9 ;  /* 0x00000009ff09723e */ /* 0x000fe400000010ff */
[----:B------:R-:W-:Y:S01]  /*12750*/  F2FP.BF16.F32.PACK_AB R8, RZ, R8 ;  /* 0x00000008ff08723e */ /* 0x000fe200000010ff */
[-C--:B----4-:R-:W-:Y:S01]  /*12760*/  FMUL R6, R6, R2.reuse ;  /* 0x0000000206067220 */ /* 0x090fe20000400000 */
[----:B------:R-:W-:-:S04]  /*12770*/  FMUL R7, R7, R2 ;  /* 0x0000000207077220 */ /* 0x000fc80000400000 */
[----:B------:R-:W-:Y:S02]  /*12780*/  F2FP.BF16.F32.PACK_AB R6, RZ, R6 ;  /* 0x00000006ff06723e */ /* 0x000fe400000010ff */
[----:B------:R-:W-:-:S03]  /*12790*/  F2FP.BF16.F32.PACK_AB R7, RZ, R7 ;  /* 0x00000007ff07723e */ /* 0x000fc600000010ff */
[----:B------:R0:W-:Y:S01]  /*127a0*/  @P1 STG.E.U16 desc[UR44][R4.64+0x2], R6 ;  /* 0x0000020604001986 */ /* 0x0001e2000c10152c */
[----:B------:R-:W-:-:S03]  /*127b0*/  ISETP.GT.AND P1, PT, R3, 0x8, PT ;  /* 0x000000080300780c */ /* 0x000fc60003f24270 */
[----:B------:R1:W-:Y:S01]  /*127c0*/  @P2 STG.E.U16 desc[UR44][R4.64], R7 ;  /* 0x0000000704002986 */ /* 0x0003e2000c10152c */
[----:B------:R-:W-:Y:S02]  /*127d0*/  ISETP.GT.AND P2, PT, R0, RZ, P1 ;  /* 0x000000ff0000720c */ /* 0x000fe40000f44270 */
[----:B0-----:R-:W-:-:S04]  /*127e0*/  IADD3 R6, P3, R4, UR5, RZ ;  /* 0x0000000504067c10 */ /* 0x001fc8000ff7e0ff */
[----:B-1----:R-:W-:-:S07]  /*127f0*/  IADD3.X R7, R5, UR4, RZ, P3, !PT ;  /* 0x0000000405077c10 */ /* 0x002fce0009ffe4ff */
[----:B------:R0:W-:Y:S01]  /*12800*/  @P2 STG.E.U16 desc[UR44][R6.64], R9 ;  /* 0x0000000906002986 */ /* 0x0001e2000c10152c */
[----:B------:R-:W-:-:S03]  /*12810*/  ISETP.GT.AND P2, PT, R0, 0x1, P1 ;  /* 0x000000010000780c */ /* 0x000fc60000f44270 */
[----:B0-----:R-:W2:Y:S10]  /*12820*/  LDL.LU R9, [R1+0x14] ;  /* 0x0000140001097983 */ /* 0x001eb40000300800 */
[----:B------:R0:W-:Y:S04]  /*12830*/  @P2 STG.E.U16 desc[UR44][R6.64+0x2], R8 ;  /* 0x0000020806002986 */ /* 0x0001e8000c10152c */
[----:B0-----:R-:W3:Y:S01]  /*12840*/  LDL.LU R8, [R1+0x10] ;  /* 0x0000100001087983 */ /* 0x001ee20000300800 */
[----:B------:R-:W-:Y:S01]  /*12850*/  ISETP.GT.AND P3, PT, R0, 0x8, P0 ;  /* 0x000000080000780c */ /* 0x000fe20000764270 */
[----:B------:R-:W-:Y:S01]  /*12860*/  FMUL R10, R10, R2 ;  /* 0x000000020a0a7220 */ /* 0x000fe20000400000 */
[----:B------:R-:W-:-:S02]  /*12870*/  ISETP.GT.AND P4, PT, R0, 0x9, P0 ;  /* 0x000000090000780c */ /* 0x000fc40000784270 */
[----:B------:R-:W-:Y:S01]  /*12880*/  ISETP.GT.AND P2, PT, R0, 0x8, P1 ;  /* 0x000000080000780c */ /* 0x000fe20000f44270 */
[----:B--2---:R-:W-:-:S05]  /*12890*/  FMUL R9, R9, R2 ;  /* 0x0000000209097220 */ /* 0x004fca0000400000 */
[----:B------:R-:W-:Y:S01]  /*128a0*/  F2FP.BF16.F32.PACK_AB R9, RZ, R9 ;  /* 0x00000009ff09723e */ /* 0x000fe200000010ff */
[----:B---3--:R-:W-:-:S05]  /*128b0*/  FMUL R8, R8, R2 ;  /* 0x0000000208087220 */ /* 0x008fca0000400000 */
[----:B------:R-:W-:-:S04]  /*128c0*/  F2FP.BF16.F32.PACK_AB R8, RZ, R8 ;  /* 0x00000008ff08723e */ /* 0x000fc800000010ff */
[----:B------:R-:W-:Y:S02]  /*128d0*/  PRMT R11, R8, 0x7610, R11 ;  /* 0x00007610080b7816 */ /* 0x000fe4000000000b */
[----:B------:R-:W-:Y:S01]  /*128e0*/  F2FP.BF16.F32.PACK_AB R8, RZ, R10 ;  /* 0x0000000aff08723e */ /* 0x000fe200000010ff */
[----:B------:R0:W-:Y:S04]  /*128f0*/  @P4 STG.E.U16 desc[UR44][R4.64+0x12], R9 ;  /* 0x0000120904004986 */ /* 0x0001e8000c10152c */
[----:B------:R-:W2:Y:S04]  /*12900*/  LDL.LU R10, [R1+0x28] ;  /* 0x00002800010a7983 */ /* 0x000ea80000300800 */
[----:B------:R-:W-:Y:S04]  /*12910*/  @P3 STG.E.U16 desc[UR44][R4.64+0x10], R11 ;  /* 0x0000100b04003986 */ /* 0x000fe8000c10152c */
[----:B0-----:R-:W3:Y:S04]  /*12920*/  LDL.LU R9, [R1+0x24] ;  /* 0x0000240001097983 */ /* 0x001ee80000300800 */
[----:B------:R0:W-:Y:S04]  /*12930*/  @P2 STG.E.U16 desc[UR44][R6.64+0x10], R8 ;  /* 0x0000100806002986 */ /* 0x0001e8000c10152c */
[----:B0-----:R-:W4:Y:S01]  /*12940*/  LDL.LU R8, [R1+0x1c] ;  /* 0x00001c0001087983 */ /* 0x001f220000300800 */
[----:B------:R-:W-:Y:S01]  /*12950*/  ISETP.GT.AND P2, PT, R0, 0x9, P1 ;  /* 0x000000090000780c */ /* 0x000fe20000f44270 */
[----:B----4-:R-:W-:-:S05]  /*12960*/  FMUL R8, R8, R2 ;  /* 0x0000000208087220 */ /* 0x010fca0000400000 */
[----:B------:R-:W-:-:S07]  /*12970*/  F2FP.BF16.F32.PACK_AB R8, RZ, R8 ;  /* 0x00000008ff08723e */ /* 0x000fce00000010ff */
[----:B------:R0:W-:Y:S04]  /*12980*/  @P2 STG.E.U16 desc[UR44][R6.64+0x12], R8 ;  /* 0x0000120806002986 */ /* 0x0001e8000c10152c */
[----:B0-----:R-:W4:Y:S01]  /*12990*/  LDL.LU R8, [R1+0x20] ;  /* 0x0000200001087983 */ /* 0x001f220000300800 */
[C---:B------:R-:W-:Y:S01]  /*129a0*/  ISETP.GT.AND P3, PT, R0.reuse, 0x10, P0 ;  /* 0x000000100000780c */ /* 0x040fe20000764270 */
[-C--:B---3--:R-:W-:Y:S01]  /*129b0*/  FMUL R9, R9, R2.reuse ;  /* 0x0000000209097220 */ /* 0x088fe20000400000 */
[----:B------:R-:W-:Y:S01]  /*129c0*/  ISETP.GT.AND P4, PT, R0, 0x11, P0 ;  /* 0x000000110000780c */ /* 0x000fe20000784270 */
[----:B--2---:R-:W-:Y:S01]  /*129d0*/  FMUL R10, R10, R2 ;  /* 0x000000020a0a7220 */ /* 0x004fe20000400000 */
[----:B------:R-:W-:Y:S02]  /*129e0*/  ISETP.GT.AND P2, PT, R0, 0x10, P1 ;  /* 0x000000100000780c */ /* 0x000fe40000f44270 */
[----:B------:R-:W-:-:S09]  /*129f0*/  F2FP.BF16.F32.PACK_AB R9, RZ, R9 ;  /* 0x00000009ff09723e */ /* 0x000fd200000010ff */
[----:B------:R0:W-:Y:S01]  /*12a00*/  @P4 STG.E.U16 desc[UR44][R4.64+0x22], R9 ;  /* 0x0000220904004986 */ /* 0x0001e2000c10152c */
[----:B----4-:R-:W-:-:S05]  /*12a10*/  FMUL R8, R8, R2 ;  /* 0x0000000208087220 */ /* 0x010fca0000400000 */
[----:B------:R-:W-:-:S04]  /*12a20*/  F2FP.BF16.F32.PACK_AB R8, RZ, R8 ;  /* 0x00000008ff08723e */ /* 0x000fc800000010ff */
[----:B------:R-:W-:Y:S02]  /*12a30*/  PRMT R11, R8, 0x7610, R11 ;  /* 0x00007610080b7816 */ /* 0x000fe4000000000b */
[----:B------:R-:W-:Y:S02]  /*12a40*/  F2FP.BF16.F32.PACK_AB R8, RZ, R10 ;  /* 0x0000000aff08723e */ /* 0x000fe400000010ff */
        /* <DEDUP_REMOVED lines=37> */
[----:B------:R-:W-:Y:S01]  /*12ca0*/  @P4 STG.E.U16 desc[UR44][R4.64+0x42], R9 ;  /* 0x0000420904004986 */ /* 0x000fe2000c10152c */
[----:B----4-:R-:W-:-:S05]  /*12cb0*/  FMUL R8, R8, R2 ;  /* 0x0000000208087220 */ /* 0x010fca0000400000 */
[----:B------:R-:W-:-:S04]  /*12cc0*/  F2FP.BF16.F32.PACK_AB R8, RZ, R8 ;  /* 0x00000008ff08723e */ /* 0x000fc800000010ff */
[----:B------:R-:W-:Y:S02]  /*12cd0*/  PRMT R11, R8, 0x7610, R11 ;  /* 0x00007610080b7816 */ /* 0x000fe4000000000b */
[----:B------:R-:W-:Y:S02]  /*12ce0*/  F2FP.BF16.F32.PACK_AB R8, RZ, R10 ;  /* 0x0000000aff08723e */ /* 0x000fe400000010ff */
[----:B------:R-:W2:Y:S04]  /*12cf0*/  LDL.LU R10, [R1+0x50] ;  /* 0x00005000010a7983 */ /* 0x000ea80000300800 */
[----:B------:R0:W-:Y:S04]  /*12d00*/  @P3 STG.E.U16 desc[UR44][R4.64+0x40], R11 ;  /* 0x0000400b04003986 */ /* 0x0001e8000c10152c */
[----:B------:R1:W-:Y:S04]  /*12d10*/  @P2 STG.E.U16 desc[UR44][R6.64+0x40], R8 ;  /* 0x0000400806002986 */ /* 0x0003e8000c10152c */
[----:B0-----:R-:W3:Y:S04]  /*12d20*/  LDL.LU R11, [R1+0xd0] ;  /* 0x0000d000010b7983 */ /* 0x001ee80000300800 */
[----:B------:R-:W4:Y:S04]  /*12d30*/  LDL.LU R9, [R1+0x54] ;  /* 0x0000540001097983 */ /* 0x000f280000300800 */
[----:B-1----:R-:W2:Y:S01]  /*12d40*/  LDL.LU R8, [R1+0x4c] ;  /* 0x00004c0001087983 */ /* 0x002ea20000300800 */
[----:B------:R-:W-:Y:S01]  /*12d50*/  ISETP.GT.AND P2, PT, R0, 0x21, P1 ;  /* 0x000000210000780c */ /* 0x000fe20000f44270 */
[----:B--2---:R-:W-:-:S05]  /*12d60*/  FMUL R8, R8, R2 ;  /* 0x0000000208087220 */ /* 0x004fca0000400000 */
[----:B------:R-:W-:-:S07]  /*12d70*/  F2FP.BF16.F32.PACK_AB R8, RZ, R8 ;  /* 0x00000008ff08723e */ /* 0x000fce00000010ff */
[----:B------:R0:W-:Y:S04]  /*12d80*/  @P2 STG.E.U16 desc[UR44][R6.64+0x42], R8 ;  /* 0x0000420806002986 */ /* 0x0001e8000c10152c */
[----:B0-----:R-:W2:Y:S01]  /*12d90*/  LDL.LU R8, [R1+0x58] ;  /* 0x0000580001087983 */ /* 0x001ea20000300800 */
[----:B------:R-:W-:Y:S01]  /*12da0*/  ISETP.GT.AND P3, PT, R0, 0x28, P0 ;  /* 0x000000280000780c */ /* 0x000fe20000764270 */
[-C--:B------:R-:W-:Y:S01]  /*12db0*/  FMUL R10, R10, R2.reuse ;  /* 0x000000020a0a7220 */ /* 0x080fe20000400000 */
[C---:B------:R-:W-:Y:S01]  /*12dc0*/  ISETP.GT.AND P4, PT, R0.reuse, 0x29, P0 ;  /* 0x000000290000780c */ /* 0x040fe20000784270 */
[----:B----4-:R-:W-:Y:S01]  /*12dd0*/  FMUL R9, R9, R2 ;  /* 0x0000000209097220 */ /* 0x010fe20000400000 */
[----:B------:R-:W-:Y:S02]  /*12de0*/  ISETP.GT.AND P2, PT, R0, 0x28, P1 ;  /* 0x000000280000780c */ /* 0x000fe40000f44270 */
[----:B------:R-:W-:-:S02]  /*12df0*/  F2FP.BF16.F32.PACK_AB R10, RZ, R10 ;  /* 0x0000000aff0a723e */ /* 0x000fc400000010ff */
[----:B------:R-:W-:-:S05]  /*12e00*/  F2FP.BF16.F32.PACK_AB R9, RZ, R9 ;  /* 0x00000009ff09723e */ /* 0x000fca00000010ff */
[----:B------:R0:W-:Y:S04]  /*12e10*/  @P3 STG.E.U16 desc[UR44][R4.64+0x50], R10 ;  /* 0x0000500a04003986 */ /* 0x0001e8000c10152c */
[----:B------:R1:W-:Y:S04]  /*12e20*/  @P4 STG.E.U16 desc[UR44][R4.64+0x52], R9 ;  /* 0x0000520904004986 */ /* 0x0003e8000c10152c */
[----:B0-----:R-:W4:Y:S04]  /*12e30*/  LDL.LU R10, [R1+0xcc] ;  /* 0x0000cc00010a7983 */ /* 0x001f280000300800 */
[----:B-1----:R-:W3:Y:S01]  /*12e40*/  LDL.LU R9, [R1+0xc8] ;  /* 0x0000c80001097983 */ /* 0x002ee20000300800 */
[----:B------:R-:W-:-:S02]  /*12e50*/  ISETP.GT.AND P4, PT, R0, 0x30, P0 ;  /* 0x000000300000780c */ /* 0x000fc40000784270 */
[----:B------:R-:W-:Y:S01]  /*12e60*/  ISETP.GT.AND P5, PT, R0, 0x31, P0 ;  /* 0x000000310000780c */ /* 0x000fe200007a4270 */
[-C--:B------:R-:W-:Y:S01]  /*12e70*/  FMUL R234, R234, R2.reuse ;  /* 0x00000002eaea7220 */ /* 0x080fe20000400000 */
[----:B------:R-:W-:Y:S01]  /*12e80*/  ISETP.GT.AND P3, PT, R0, 0x30, P1 ;  /* 0x000000300000780c */ /* 0x000fe20000f64270 */
[-C--:B------:R-:W-:Y:S01]  /*12e90*/  FMUL R233, R233, R2.reuse ;  /* 0x00000002e9e97220 */ /* 0x080fe20000400000 */
[-C--:B------:R-:W-:Y:S01]  /*12ea0*/  FMUL R227, R227, R2.reuse ;  /* 0x00000002e3e37220 */ /* 0x080fe20000400000 */
[----:B------:R-:W-:Y:S01]  /*12eb0*/  FMUL R220, R220, R2 ;  /* 0x00000002dcdc7220 */ /* 0x000fe20000400000 */
[----:B------:R-:W-:Y:S02]  /*12ec0*/  F2FP.BF16.F32.PACK_AB R234, RZ, R234 ;  /* 0x000000eaffea723e */ /* 0x000fe400000010ff */
[----:B------:R-:W-:Y:S02]  /*12ed0*/  F2FP.BF16.F32.PACK_AB R233, RZ, R233 ;  /* 0x000000e9ffe9723e */ /* 0x000fe400000010ff */
[----:B------:R-:W-:-:S02]  /*12ee0*/  F2FP.BF16.F32.PACK_AB R227, RZ, R227 ;  /* 0x000000e3ffe3723e */ /* 0x000fc400000010ff */
[----:B------:R-:W-:Y:S01]  /*12ef0*/  F2FP.BF16.F32.PACK_AB R220, RZ, R220 ;  /* 0x000000dcffdc723e */ /* 0x000fe200000010ff */
[-C--:B------:R-:W-:Y:S01]  /*12f00*/  FMUL R85, R85, R2.reuse ;  /* 0x0000000255557220 */ /* 0x080fe20000400000 */
[----:B--2---:R-:W-:-:S05]  /*12f10*/  FMUL R8, R8, R2 ;  /* 0x0000000208087220 */ /* 0x004fca0000400000 */
[----:B------:R-:W-:-:S05]  /*12f20*/  F2FP.BF16.F32.PACK_AB R8, RZ, R8 ;  /* 0x00000008ff08723e */ /* 0x000fca00000010ff */
[----:B------:R0:W-:Y:S04]  /*12f30*/  @P2 STG.E.U16 desc[UR44][R6.64+0x50], R8 ;  /* 0x0000500806002986 */ /* 0x0001e8000c10152c */
[----:B0-----:R-:W2:Y:S01]  /*12f40*/  LDL.LU R8, [R1+0xb8] ;  /* 0x0000b80001087983 */ /* 0x001ea20000300800 */
[----:B------:R-:W-:Y:S01]  /*12f50*/  ISETP.GT.AND P2, PT, R0, 0x29, P1 ;  /* 0x000000290000780c */ /* 0x000fe20000f44270 */
[-C--:B------:R-:W-:Y:S01]  /*12f60*/  FMUL R235, R235, R2.reuse ;  /* 0x00000002ebeb7220 */ /* 0x080fe20000400000 */
[-C--:B------:R-:W-:Y:S01]  /*12f70*/  FMUL R226, R226, R2.reuse ;  /* 0x00000002e2e27220 */ /* 0x080fe20000400000 */
[----:B------:R-:W-:-:S10]  /*12f80*/  FMUL R219, R219, R2 ;  /* 0x00000002dbdb7220 */ /* 0x000fd40000400000 */
[----:B------:R-:W-:Y:S01]  /*12f90*/  @P2 STG.E.U16 desc[UR44][R6.64+0x52], R234 ;  /* 0x000052ea06002986 */ /* 0x000fe2000c10152c */
[----:B------:R-:W-:-:S03]  /*12fa0*/  ISETP.GT.AND P2, PT, R0, 0x31, P1 ;  /* 0x000000310000780c */ /* 0x000fc60000f44270 */
[----:B------:R-:W-:Y:S01]  /*12fb0*/  @P4 STG.E.U16 desc[UR44][R4.64+0x60], R233 ;  /* 0x000060e904004986 */ /* 0x000fe2000c10152c */
[----:B------:R-:W-:-:S03]  /*12fc0*/  ISETP.GT.AND P4, PT, R0, 0x38, P0 ;  /* 0x000000380000780c */ /* 0x000fc60000784270 */
[----:B------:R-:W-:Y:S01]  /*12fd0*/  @P5 STG.E.U16 desc[UR44][R4.64+0x62], R227 ;  /* 0x000062e304005986 */ /* 0x000fe2000c10152c */
[----:B------:R-:W-:-:S03]  /*12fe0*/  ISETP.GT.AND P5, PT, R0, 0x39, P0 ;  /* 0x000000390000780c */ /* 0x000fc600007a4270 */
[----:B------:R0:W-:Y:S01]  /*12ff0*/  @P3 STG.E.U16 desc[UR44][R6.64+0x60], R220 ;  /* 0x000060dc06003986 */ /* 0x0001e2000c10152c */
[----:B------:R-:W-:Y:S02]  /*13000*/  ISETP.GT.AND P3, PT, R0, 0x38, P1 ;  /* 0x000000380000780c */ /* 0x000fe40000f64270 */
[----:B------:R-:W-:Y:S02]  /*13010*/  F2FP.BF16.F32.PACK_AB R235, RZ, R235 ;  /* 0x000000ebffeb723e */ /* 0x000fe400000010ff */
[----:B------:R-:W-:Y:S02]  /*13020*/  F2FP.BF16.F32.PACK_AB R226, RZ, R226 ;  /* 0x000000e2ffe2723e */ /* 0x000fe400000010ff */
[----:B------:R-:W-:Y:S02]  /*13030*/  F2FP.BF16.F32.PACK_AB R219, RZ, R219 ;  /* 0x000000dbffdb723e */ /* 0x000fe400000010ff */
[----:B0-----:R-:W-:Y:S01]  /*13040*/  F2FP.BF16.F32.PACK_AB R220, RZ, R85 ;  /* 0x00000055ffdc723e */ /* 0x001fe200000010ff */
[----:B------:R-:W-:-:S04]  /*13050*/  FMUL R86, R86, R2 ;  /* 0x0000000256567220 */ /* 0x000fc80000400000 */
[----:B------:R-:W-:Y:S01]  /*13060*/  @P2 STG.E.U16 desc[UR44][R6.64+0x62], R220 ;  /* 0x000062dc06002986 */ /* 0x000fe2000c10152c */
[----:B------:R-:W-:-:S03]  /*13070*/  ISETP.GT.AND P2, PT, R0, 0x39, P1 ;  /* 0x000000390000780c */ /* 0x000fc60000f44270 */
[----:B------:R-:W-:Y:S01]  /*13080*/  @P4 STG.E.U16 desc[UR44][R4.64+0x70], R235 ;  /* 0x000070eb04004986 */ /* 0x000fe2000c10152c */
[----:B------:R-:W-:-:S03]  /*13090*/  ISETP.GT.AND P4, PT, R0, 0x40, P0 ;  /* 0x000000400000780c */ /* 0x000fc60000784270 */
[----:B------:R-:W-:Y:S01]  /*130a0*/  @P5 STG.E.U16 desc[UR44][R4.64+0x72], R226 ;  /* 0x000072e204005986 */ /* 0x000fe2000c10152c */
[----:B------:R-:W-:-:S03]  /*130b0*/  ISETP.GT.AND P5, PT, R0, 0x41, P0 ;  /* 0x000000410000780c */ /* 0x000fc600007a4270 */
[----:B------:R0:W-:Y:S01]  /*130c0*/  @P3 STG.E.U16 desc[UR44][R6.64+0x70], R219 ;  /* 0x000070db06003986 */ /* 0x0001e2000c10152c */
[----:B------:R-:W-:Y:S01]  /*130d0*/  ISETP.GT.AND P3, PT, R0, 0x40, P1 ;  /* 0x000000400000780c */ /* 0x000fe20000f64270 */
[-C--:B------:R-:W-:Y:S01]  /*130e0*/  FMUL R232, R232, R2.reuse ;  /* 0x00000002e8e87220 */ /* 0x080fe20000400000 */
[-C--:B------:R-:W-:Y:S01]  /*130f0*/  FMUL R225, R225, R2.reuse ;  /* 0x00000002e1e17220 */ /* 0x080fe20000400000 */
[----:B------:R-:W-:-:S03]  /*13100*/  FMUL R218, R218, R2 ;  /* 0x00000002dada7220 */ /* 0x000fc60000400000 */
[----:B------:R-:W-:Y:S02]  /*13110*/  F2FP.BF16.F32.PACK_AB R232, RZ, R232 ;  /* 0x000000e8ffe8723e */ /* 0x000fe400000010ff */
[----:B------:R-:W-:Y:S02]  /*13120*/  F2FP.BF16.F32.PACK_AB R225, RZ, R225 ;  /* 0x000000e1ffe1723e */ /* 0x000fe400000010ff */
[----:B0-----:R-:W-:Y:S02]  /*13130*/  F2FP.BF16.F32.PACK_AB R219, RZ, R86 ;  /* 0x00000056ffdb723e */ /* 0x001fe400000010ff */
[----:B------:R-:W-:Y:S01]  /*13140*/  F2FP.BF16.F32.PACK_AB R218, RZ, R218 ;  /* 0x000000daffda723e */ /* 0x000fe200000010ff */
[-C--:B------:R-:W-:Y:S02]  /*13150*/  FMUL R87, R87, R2.reuse ;  /* 0x0000000257577220 */ /* 0x080fe40000400000 */
[----:B------:R0:W-:Y:S01]  /*13160*/  @P2 STG.E.U16 desc[UR44][R6.64+0x72], R219 ;  /* 0x000072db06002986 */ /* 0x0001e2000c10152c */
[----:B------:R-:W-:Y:S01]  /*13170*/  ISETP.GT.AND P2, PT, R0, 0x41, P1 ;  /* 0x000000410000780c */ /* 0x000fe20000f44270 */
[----:B------:R-:W-:-:S02]  /*13180*/  FMUL R217, R217, R2 ;  /* 0x00000002d9d97220 */ /* 0x000fc40000400000 */
[----:B------:R-:W-:Y:S01]  /*13190*/  @P4 STG.E.U16 desc[UR44][R4.64+0x80], R232 ;  /* 0x000080e804004986 */ /* 0x000fe2000c10152c */
[----:B------:R-:W-:-:S03]  /*131a0*/  ISETP.GT.AND P4, PT, R0, 0x48, P0 ;  /* 0x000000480000780c */ /* 0x000fc60000784270 */
[----:B------:R-:W-:Y:S01]  /*131b0*/  @P5 STG.E.U16 desc[UR44][R4.64+0x82], R225 ;  /* 0x000082e104005986 */ /* 0x000fe2000c10152c */
[----:B------:R-:W-:-:S03]  /*131c0*/  ISETP.GT.AND P5, PT, R0, 0x49, P0 ;  /* 0x000000490000780c */ /* 0x000fc600007a4270 */
[----:B------:R1:W-:Y:S01]  /*131d0*/  @P3 STG.E.U16 desc[UR44][R6.64+0x80], R218 ;  /* 0x000080da06003986 */ /* 0x0003e2000c10152c */
[----:B------:R-:W-:Y:S01]  /*131e0*/  ISETP.GT.AND P3, PT, R0, 0x48, P1 ;  /* 0x000000480000780c */ /* 0x000fe20000f64270 */
[-C--:B------:R-:W-:Y:S01]  /*131f0*/  FMUL R231, R231, R2.reuse ;  /* 0x00000002e7e77220 */ /* 0x080fe20000400000 */
[----:B------:R-:W-:Y:S01]  /*13200*/  FMUL R224, R224, R2 ;  /* 0x00000002e0e07220 */ /* 0x000fe20000400000 */
[----:B------:R-:W-:Y:S02]  /*13210*/  F2FP.BF16.F32.PACK_AB R220, RZ, R87 ;  /* 0x00000057ffdc723e */ /* 0x000fe400000010ff */
[----:B------:R-:W-:Y:S02]  /*13220*/  F2FP.BF16.F32.PACK_AB R217, RZ, R217 ;  /* 0x000000d9ffd9723e */ /* 0x000fe400000010ff */
[----:B0-----:R-:W-:Y:S02]  /*13230*/  PRMT R219, R220, 0x7610, R219 ;  /* 0x00007610dcdb7816 */ /* 0x001fe400000000db */
[----:B------:R-:W-:-:S02]  /*13240*/  F2FP.BF16.F32.PACK_AB R231, RZ, R231 ;  /* 0x000000e7ffe7723e */ /* 0x000fc400000010ff */
[----:B------:R-:W-:Y:S02]  /*13250*/  F2FP.BF16.F32.PACK_AB R224, RZ, R224 ;  /* 0x000000e0ffe0723e */ /* 0x000fe400000010ff */
[----:B-1----:R-:W-:Y:S01]  /*13260*/  PRMT R218, R217, 0x7610, R218 ;  /* 0x00007610d9da7816 */ /* 0x002fe200000000da */
[----:B------:R-:W-:Y:S01]  /*13270*/  @P2 STG.E.U16 desc[UR44][R6.64+0x82], R219 ;  /* 0x000082db06002986 */ /* 0x000fe2000c10152c */
[----:B------:R-:W-:-:S03]  /*13280*/  ISETP.GT.AND P2, PT, R0, 0x49, P1 ;  /* 0x000000490000780c */ /* 0x000fc60000f44270 */
[----:B------:R-:W-:Y:S01]  /*13290*/  @P4 STG.E.U16 desc[UR44][R4.64+0x90], R231 ;  /* 0x000090e704004986 */ /* 0x000fe2000c10152c */
[----:B------:R-:W-:-:S03]  /*132a0*/  ISETP.GT.AND P4, PT, R0, 0x50, P0 ;  /* 0x000000500000780c */ /* 0x000fc60000784270 */
[----:B------:R-:W-:Y:S01]  /*132b0*/  @P5 STG.E.U16 desc[UR44][R4.64+0x92], R224 ;  /* 0x000092e004005986 */ /* 0x000fe2000c10152c */
[----:B------:R-:W-:Y:S01]  /*132c0*/  ISETP.GT.AND P5, PT, R0, 0x51, P0 ;  /* 0x000000510000780c */ /* 0x000fe200007a4270 */
[-C--:B------:R-:W-:Y:S02]  /*132d0*/  FMUL R16, R16, R2.reuse ;  /* 0x0000000210107220 */ /* 0x080fe40000400000 */
[----:B------:R-:W-:Y:S01]  /*132e0*/  @P3 STG.E.U16 desc[UR44][R6.64+0x90], R218 ;  /* 0x000090da06003986 */ /* 0x000fe2000c10152c */
[----:B------:R-:W-:Y:S01]  /*132f0*/  ISETP.GT.AND P3, PT, R0, 0x50, P1 ;  /* 0x000000500000780c */ /* 0x000fe20000f64270 */
[-C--:B------:R-:W-:Y:S01]  /*13300*/  FMUL R230, R230, R2.reuse ;  /* 0x00000002e6e67220 */ /* 0x080fe20000400000 */
[-C--:B------:R-:W-:Y:S01]  /*13310*/  FMUL R223, R223, R2.reuse ;  /* 0x00000002dfdf7220 */ /* 0x080fe20000400000 */
[----:B------:R-:W-:Y:S01]  /*13320*/  FMUL R216, R216, R2 ;  /* 0x00000002d8d87220 */ /* 0x000fe20000400000 */
[----:B------:R-:W-:Y:S02]  /*13330*/  F2FP.BF16.F32.PACK_AB R217, RZ, R16 ;  /* 0x00000010ffd9723e */ /* 0x000fe400000010ff */
[----:B------:R-:W-:-:S02]  /*13340*/  F2FP.BF16.F32.PACK_AB R230, RZ, R230 ;  /* 0x000000e6ffe6723e */ /* 0x000fc400000010ff */
[----:B------:R-:W-:Y:S02]  /*13350*/  F2FP.BF16.F32.PACK_AB R223, RZ, R223 ;  /* 0x000000dfffdf723e */ /* 0x000fe400000010ff */
[----:B------:R-:W-:Y:S01]  /*13360*/  F2FP.BF16.F32.PACK_AB R216, RZ, R216 ;  /* 0x000000d8ffd8723e */ /* 0x000fe200000010ff */
[----:B------:R-:W-:Y:S01]  /*13370*/  @P2 STG.E.U16 desc[UR44][R6.64+0x92], R217 ;  /* 0x000092d906002986 */ /* 0x000fe2000c10152c */
[----:B------:R-:W-:-:S03]  /*13380*/  ISETP.GT.AND P2, PT, R0, 0x51, P1 ;  /* 0x000000510000780c */ /* 0x000fc60000f44270 */
[----:B------:R-:W-:Y:S01]  /*13390*/  @P4 STG.E.U16 desc[UR44][R4.64+0xa0], R230 ;  /* 0x0000a0e604004986 */ /* 0x000fe2000c10152c */
[----:B------:R-:W-:-:S03]  /*133a0*/  ISETP.GT.AND P4, PT, R0, 0x58, P0 ;  /* 0x000000580000780c */ /* 0x000fc60000784270 */
[----:B------:R-:W-:Y:S01]  /*133b0*/  @P5 STG.E.U16 desc[UR44][R4.64+0xa2], R223 ;  /* 0x0000a2df04005986 */ /* 0x000fe2000c10152c */
[C---:B------:R-:W-:Y:S01]  /*133c0*/  ISETP.GT.AND P5, PT, R0.reuse, 0x59, P0 ;  /* 0x000000590000780c */ /* 0x040fe200007a4270 */
[-C--:B------:R-:W-:Y:S02]  /*133d0*/  FMUL R237, R83, R2.reuse ;  /* 0x0000000253ed7220 */ /* 0x080fe40000400000 */
[----:B------:R-:W-:Y:S01]  /*133e0*/  @P3 STG.E.U16 desc[UR44][R6.64+0xa0], R216 ;  /* 0x0000a0d806003986 */ /* 0x000fe2000c10152c */
[----:B------:R-:W-:Y:S01]  /*133f0*/  ISETP.GT.AND P3, PT, R0, 0x58, P1 ;  /* 0x000000580000780c */ /* 0x000fe20000f64270 */
[-C--:B------:R-:W-:Y:S01]  /*13400*/  FMUL R229, R229, R2.reuse ;  /* 0x00000002e5e57220 */ /* 0x080fe20000400000 */
[-C--:B------:R-:W-:Y:S01]  /*13410*/  FMUL R222, R222, R2.reuse ;  /* 0x00000002dede7220 */ /* 0x080fe20000400000 */
[----:B------:R-:W-:Y:S01]  /*13420*/  F2FP.BF16.F32.PACK_AB R237, RZ, R237 ;  /* 0x000000edffed723e */ /* 0x000fe200000010ff */
[-C--:B------:R-:W-:Y:S01]  /*13430*/  FMUL R236, R84, R2.reuse ;  /* 0x0000000254ec7220 */ /* 0x080fe20000400000 */
[-C--:B------:R-:W-:Y:S01]  /*13440*/  FMUL R228, R228, R2.reuse ;  /* 0x00000002e4e47220 */ /* 0x080fe20000400000 */
[----:B------:R-:W-:Y:S01]  /*13450*/  F2FP.BF16.F32.PACK_AB R229, RZ, R229 ;  /* 0x000000e5ffe5723e */ /* 0x000fe200000010ff */
[----:B------:R-:W-:Y:S01]  /*13460*/  FMUL R221, R221, R2 ;  /* 0x00000002dddd7220 */ /* 0x000fe20000400000 */
[----:B------:R-:W-:Y:S01]  /*13470*/  F2FP.BF16.F32.PACK_AB R222, RZ, R222 ;  /* 0x000000deffde723e */ /* 0x000fe200000010ff */
[----:B------:R-:W-:Y:S01]  /*13480*/  @P2 STG.E.U16 desc[UR44][R6.64+0xa2], R237 ;  /* 0x0000a2ed06002986 */ /* 0x000fe2000c10152c */
[----:B------:R-:W-:-:S03]  /*13490*/  ISETP.GT.AND P2, PT, R0, 0x59, P1 ;  /* 0x000000590000780c */ /* 0x000fc60000f44270 */
[----:B------:R-:W-:Y:S01]  /*134a0*/  @P4 STG.E.U16 desc[UR44][R4.64+0xb0], R229 ;  /* 0x0000b0e504004986 */ /* 0x000fe2000c10152c */
[----:B------:R-:W-:-:S03]  /*134b0*/  ISETP.GT.AND P4, PT, R0, 0x60, P0 ;  /* 0x000000600000780c */ /* 0x000fc60000784270 */
[----:B------:R-:W-:Y:S01]  /*134c0*/  @P5 STG.E.U16 desc[UR44][R4.64+0xb2], R222 ;  /* 0x0000b2de04005986 */ /* 0x000fe2000c10152c */
[----:B------:R-:W-:Y:S01]  /*134d0*/  ISETP.GT.AND P5, PT, R0, 0x61, P0 ;  /* 0x000000610000780c */ /* 0x000fe200007a4270 */
[----:B---3--:R-:W-:Y:S01]  /*134e0*/  FMUL R9, R9, R2 ;  /* 0x0000000209097220 */ /* 0x008fe20000400000 */
[----:B------:R-:W-:Y:S01]  /*134f0*/  F2FP.BF16.F32.PACK_AB R236, RZ, R236 ;  /* 0x000000ecffec723e */ /* 0x000fe200000010ff */
[----:B----4-:R-:W-:Y:S01]  /*13500*/  FMUL R10, R10, R2 ;  /* 0x000000020a0a7220 */ /* 0x010fe20000400000 */
[----:B------:R-:W-:Y:S01]  /*13510*/  F2FP.BF16.F32.PACK_AB R228, RZ, R228 ;  /* 0x000000e4ffe4723e */ /* 0x000fe200000010ff */
[-C--:B------:R-:W-:Y:S01]  /*13520*/  FMUL R11, R11, R2.reuse ;  /* 0x000000020b0b7220 */ /* 0x080fe20000400000 */
[----:B------:R-:W-:Y:S01]  /*13530*/  F2FP.BF16.F32.PACK_AB R221, RZ, R221 ;  /* 0x000000ddffdd723e */ /* 0x000fe200000010ff */
[-C--:B------:R-:W-:Y:S01]  /*13540*/  FMUL R12, R12, R2.reuse ;  /* 0x000000020c0c7220 */ /* 0x080fe20000400000 */
[----:B------:R-:W-:Y:S01]  /*13550*/  F2FP.BF16.F32.PACK_AB R9, RZ, R9 ;  /* 0x00000009ff09723e */ /* 0x000fe200000010ff */
[----:B------:R-:W-:Y:S01]  /*13560*/  FMUL R13, R13, R2 ;  /* 0x000000020d0d7220 */ /* 0x000fe20000400000 */
        /* <DEDUP_REMOVED lines=19> */
[----:B------:R-:W-:Y:S01]  /*136a0*/  USHF.L.U32 UR12, UR8, 0x8, URZ ;  /* 0x00000008080c7899 */ /* 0x000fe2000800063f */
[----:B------:R-:W-:Y:S01]  /*136b0*/  F2FP.BF16.F32.PACK_AB R20, RZ, R20 ;  /* 0x00000014ff14723e */ /* 0x000fe200000010ff */
[----:B------:R-:W-:Y:S01]  /*136c0*/  USHF.L.U64.HI UR11, UR8, 0x8, UR9 ;  /* 0x00000008080b7899 */ /* 0x000fe20008010209 */
[----:B------:R-:W-:Y:S01]  /*136d0*/  F2FP.BF16.F32.PACK_AB R22, RZ, R22 ;  /* 0x00000016ff16723e */ /* 0x000fe200000010ff */
[-C--:B------:R-:W-:Y:S01]  /*136e0*/  FMUL R152, R152, R2.reuse ;  /* 0x0000000298987220 */ /* 0x080fe20000400000 */
[----:B------:R-:W-:Y:S01]  /*136f0*/  F2FP.BF16.F32.PACK_AB R23, RZ, R23 ;  /* 0x00000017ff17723e */ /* 0x000fe200000010ff */
[-C--:B------:R-:W-:Y:S01]  /*13700*/  FMUL R153, R153, R2.reuse ;  /* 0x0000000299997220 */ /* 0x080fe20000400000 */
[-C--:B------:R-:W-:Y:S01]  /*13710*/  FMUL R154, R154, R2.reuse ;  /* 0x000000029a9a7220 */ /* 0x080fe20000400000 */
        /* <DEDUP_REMOVED lines=9> */
[-C--:B--2---:R-:W-:Y:S01]  /*137b0*/  FMUL R8, R8, R2.reuse ;  /* 0x0000000208087220 */ /* 0x084fe20000400000 */
[-C--:B------:R-:W-:Y:S01]  /*137c0*/  FMUL R163, R163, R2.reuse ;  /* 0x00000002a3a37220 */ /* 0x080fe20000400000 */
[-C--:B------:R-:W-:Y:S01]  /*137d0*/  FMUL R164, R164, R2.reuse ;  /* 0x00000002a4a47220 */ /* 0x080fe20000400000 */
[-C--:B------:R-:W-:Y:S01]  /*137e0*/  FMUL R165, R165, R2.reuse ;  /* 0x00000002a5a57220 */ /* 0x080fe20000400000 */
[----:B------:R-:W-:Y:S01]  /*137f0*/  FMUL R166, R166, R2 ;  /* 0x00000002a6a67220 */ /* 0x000fe20000400000 */
[----:B------:R-:W-:Y:S01]  /*13800*/  F2FP.BF16.F32.PACK_AB R8, RZ, R8 ;  /* 0x00000008ff08723e */ /* 0x000fe200000010ff */
[-C--:B------:R-:W-:Y:S01]  /*13810*/  FMUL R167, R167, R2.reuse ;  /* 0x00000002a7a77220 */ /* 0x080fe20000400000 */
[-C--:B------:R-:W-:Y:S01]  /*13820*/  FMUL R168, R168, R2.reuse ;  /* 0x00000002a8a87220 */ /* 0x080fe20000400000 */
[-C--:B------:R-:W-:Y:S01]  /*13830*/  FMUL R169, R169, R2.reuse ;  /* 0x00000002a9a97220 */ /* 0x080fe20000400000 */
[----:B------:R-:W-:Y:S01]  /*13840*/  FMUL R170, R170, R2 ;  /* 0x00000002aaaa7220 */ /* 0x000fe20000400000 */
[----:B------:R0:W-:Y:S01]  /*13850*/  @P3 STG.E.U16 desc[UR44][R6.64+0xb0], R8 ;  /* 0x0000b00806003986 */ /* 0x0001e2000c10152c */
[----:B------:R-:W-:-:S03]  /*13860*/  ISETP.GT.AND P3, PT, R0, 0x60, P1 ;  /* 0x000000600000780c */ /* 0x000fc60000f64270 */
[----:B------:R-:W-:Y:S01]  /*13870*/  @P2 STG.E.U16 desc[UR44][R6.64+0xb2], R236 ;  /* 0x0000b2ec06002986 */ /* 0x000fe2000c10152c */
[----:B------:R-:W-:-:S03]  /*13880*/  ISETP.GT.AND P2, PT, R0, 0x61, P1 ;  /* 0x000000610000780c */ /* 0x000fc60000f44270 */
[----:B------:R-:W-:Y:S01]  /*13890*/  @P4 STG.E.U16 desc[UR44][R4.64+0xc0], R228 ;  /* 0x0000c0e404004986 */ /* 0x000fe2000c10152c */
[----:B------:R-:W-:-:S03]  /*138a0*/  ISETP.GT.AND P4, PT, R0, 0x68, P0 ;  /* 0x000000680000780c */ /* 0x000fc60000784270 */
[----:B------:R-:W-:Y:S01]  /*138b0*/  @P5 STG.E.U16 desc[UR44][R4.64+0xc2], R221 ;  /* 0x0000c2dd04005986 */ /* 0x000fe2000c10152c */
[----:B------:R-:W-:-:S03]  /*138c0*/  ISETP.GT.AND P5, PT, R0, 0x69, P0 ;  /* 0x000000690000780c */ /* 0x000fc600007a4270 */
        /* <DEDUP_REMOVED lines=17> */
[C---:B------:R-:W-:Y:S02]  /*139e0*/  ISETP.GT.AND P3, PT, R0.reuse, 0x78, P1 ;  /* 0x000000780000780c */ /* 0x040fe40000f64270 */
[----:B------:R-:W-:Y:S01]  /*139f0*/  ISETP.GT.AND P1, PT, R0, 0x79, P1 ;  /* 0x000000790000780c */ /* 0x000fe20000f24270 */
[----:B------:R-:W-:Y:S04]  /*13a00*/  @P2 STG.E.U16 desc[UR44][R6.64+0xe2], R19 ;  /* 0x0000e21306002986 */ /* 0x000fe8000c10152c */
[----:B------:R-:W-:Y:S04]  /*13a10*/  @P4 STG.E.U16 desc[UR44][R4.64+0xf0], R20 ;  /* 0x0000f01404004986 */ /* 0x000fe8000c10152c */
[----:B------:R-:W-:Y:S02]  /*13a20*/  @P0 STG.E.U16 desc[UR44][R4.64+0xf2], R21 ;  /* 0x0000f21504000986 */ /* 0x000fe4000c10152c */
[----:B0-----:R-:W-:-:S02]  /*13a30*/  @P3 IMAD.MOV.U32 R8, RZ, RZ, R6 ;  /* 0x000000ffff083224 */ /* 0x001fc400078e0006 */
[--C-:B-1----:R-:W-:Y:S01]  /*13a40*/  @P3 IMAD.MOV.U32 R9, RZ, RZ, R7.reuse ;  /* 0x000000ffff093224 */ /* 0x102fe200078e0007 */
[----:B------:R-:W-:Y:S01]  /*13a50*/  ISETP.GT.AND P0, PT, R3, 0x80, PT ;  /* 0x000000800300780c */ /* 0x000fe20003f04270 */
[-C--:B------:R-:W-:Y:S01]  /*13a60*/  FMUL R171, R171, R2.reuse ;  /* 0x00000002abab7220 */ /* 0x080fe20000400000 */
[-C--:B------:R-:W-:Y:S01]  /*13a70*/  FMUL R172, R172, R2.reuse ;  /* 0x00000002acac7220 */ /* 0x080fe20000400000 */
[-C--:B------:R-:W-:Y:S01]  /*13a80*/  FMUL R173, R173, R2.reuse ;  /* 0x00000002adad7220 */ /* 0x080fe20000400000 */
[----:B------:R0:W-:Y:S01]  /*13a90*/  @P3 STG.E.U16 desc[UR44][R8.64+0xf0], R22 ;  /* 0x0000f01608003986 */ /* 0x0001e2000c10152c */
[C---:B------:R-:W-:Y:S02]  /*13aa0*/  ISETP.GT.AND P4, PT, R0.reuse, RZ, P0 ;  /* 0x000000ff0000720c */ /* 0x040fe40000784270 */
[----:B------:R-:W-:Y:S01]  /*13ab0*/  ISETP.GT.AND P2, PT, R0, 0x1, P0 ;  /* 0x000000010000780c */ /* 0x000fe20000744270 */
[-C--:B------:R-:W-:Y:S01]  /*13ac0*/  FMUL R174, R174, R2.reuse ;  /* 0x00000002aeae7220 */ /* 0x080fe20000400000 */
[-C--:B------:R-:W-:Y:S01]  /*13ad0*/  FMUL R175, R175, R2.reuse ;  /* 0x00000002afaf7220 */ /* 0x080fe20000400000 */
[-C--:B------:R-:W-:Y:S01]  /*13ae0*/  FMUL R176, R176, R2.reuse ;  /* 0x00000002b0b07220 */ /* 0x080fe20000400000 */
[-C--:B------:R-:W-:Y:S01]  /*13af0*/  FMUL R177, R177, R2.reuse ;  /* 0x00000002b1b17220 */ /* 0x080fe20000400000 */
[-C--:B------:R-:W-:Y:S01]  /*13b00*/  FMUL R178, R178, R2.reuse ;  /* 0x00000002b2b27220 */ /* 0x080fe20000400000 */
[-C--:B------:R-:W-:Y:S01]  /*13b10*/  FMUL R179, R179, R2.reuse ;  /* 0x00000002b3b37220 */ /* 0x080fe20000400000 */
[-C--:B------:R-:W-:Y:S01]  /*13b20*/  FMUL R180, R180, R2.reuse ;  /* 0x00000002b4b47220 */ /* 0x080fe20000400000 */
[----:B------:R-:W-:Y:S01]  /*13b30*/  FMUL R181, R181, R2 ;  /* 0x00000002b5b57220 */ /* 0x000fe20000400000 */
[----:B0-----:R-:W-:Y:S01]  /*13b40*/  @P1 MOV R8, R6 ;  /* 0x0000000600081202 */ /* 0x001fe20000000f00 */
[----:B------:R-:W-:Y:S01]  /*13b50*/  @P1 IMAD.MOV.U32 R9, RZ, RZ, R7 ;  /* 0x000000ffff091224 */ /* 0x000fe200078e0007 */
[----:B------:R-:W-:Y:S01]  /*13b60*/  IADD3 R6, P3, R4, UR12, RZ ;  /* 0x0000000c04067c10 */ /* 0x000fe2000ff7e0ff */
[-C--:B------:R-:W-:Y:S01]  /*13b70*/  FMUL R182, R182, R2.reuse ;  /* 0x00000002b6b67220 */ /* 0x080fe20000400000 */
[-C--:B------:R-:W-:Y:S01]  /*13b80*/  FMUL R183, R183, R2.reuse ;  /* 0x00000002b7b77220 */ /* 0x080fe20000400000 */
[----:B------:R-:W-:Y:S01]  /*13b90*/  FMUL R184, R184, R2 ;  /* 0x00000002b8b87220 */ /* 0x000fe20000400000 */
[----:B------:R0:W-:Y:S01]  /*13ba0*/  @P1 STG.E.U16 desc[UR44][R8.64+0xf2], R23 ;  /* 0x0000f21708001986 */ /* 0x0001e2000c10152c */
[----:B------:R-:W-:-:S02]  /*13bb0*/  ISETP.GT.AND P1, PT, R3, 0x88, PT ;  /* 0x000000880300780c */ /* 0x000fc40003f24270 */
[----:B------:R-:W-:Y:S01]  /*13bc0*/  IADD3.X R7, R5, UR11, RZ, P3, !PT ;  /* 0x0000000b05077c10 */ /* 0x000fe20009ffe4ff */
[-C--:B------:R-:W-:Y:S01]  /*13bd0*/  FMUL R185, R185, R2.reuse ;  /* 0x00000002b9b97220 */ /* 0x080fe20000400000 */
[----:B------:R-:W-:Y:S01]  /*13be0*/  ISETP.GT.AND P3, PT, R0, RZ, P1 ;  /* 0x000000ff0000720c */ /* 0x000fe20000f64270 */
[-C--:B------:R-:W-:Y:S01]  /*13bf0*/  FMUL R186, R186, R2.reuse ;  /* 0x00000002baba7220 */ /* 0x080fe20000400000 */
[----:B------:R-:W-:Y:S01]  /*13c00*/  IADD3 R12, P5, R6, UR5, RZ ;  /* 0x00000005060c7c10 */ /* 0x000fe2000ffbe0ff */
[----:B------:R-:W-:Y:S01]  /*13c10*/  @P4 STG.E.U16 desc[UR44][R6.64], R152 ;  /* 0x0000009806004986 */ /* 0x000fe2000c10152c */
[----:B------:R-:W-:Y:S02]  /*13c20*/  ISETP.GT.AND P4, PT, R0, 0x1, P1 ;  /* 0x000000010000780c */ /* 0x000fe40000f84270 */
[----:B------:R-:W-:Y:S01]  /*13c30*/  IADD3.X R13, R7, UR4, RZ, P5, !PT ;  /* 0x00000004070d7c10 */ /* 0x000fe2000affe4ff */
[----:B------:R-:W-:Y:S01]  /*13c40*/  @P2 STG.E.U16 desc[UR44][R6.64+0x2], R153 ;  /* 0x0000029906002986 */ /* 0x000fe2000c10152c */
[----:B------:R-:W-:Y:S01]  /*13c50*/  IADD3 R14, P2, R6, UR5, RZ ;  /* 0x00000005060e7c10 */ /* 0x000fe2000ff5e0ff */
[-C--:B------:R-:W-:Y:S01]  /*13c60*/  FMUL R187, R187, R2.reuse ;  /* 0x00000002bbbb7220 */ /* 0x080fe20000400000 */
[-C--:B------:R-:W-:Y:S01]  /*13c70*/  FMUL R188, R188, R2.reuse ;  /* 0x00000002bcbc7220 */ /* 0x080fe20000400000 */
[-C--:B------:R-:W-:Y:S01]  /*13c80*/  FMUL R189, R189, R2.reuse ;  /* 0x00000002bdbd7220 */ /* 0x080fe20000400000 */
[----:B------:R-:W-:Y:S01]  /*13c90*/  IADD3.X R15, R7, UR4, RZ, P2, !PT ;  /* 0x00000004070f7c10 */ /* 0x000fe200097fe4ff */
[----:B------:R1:W-:Y:S01]  /*13ca0*/  @P3 STG.E.U16 desc[UR44][R12.64], R154 ;  /* 0x0000009a0c003986 */ /* 0x0003e2000c10152c */
[----:B------:R-:W-:Y:S01]  /*13cb0*/  ISETP.GT.AND P3, PT, R0, 0x8, P0 ;  /* 0x000000080000780c */ /* 0x000fe20000764270 */
[----:B0-----:R-:W-:-:S02]  /*13cc0*/  FMUL R8, R156, R2 ;  /* 0x000000029c087220 */ /* 0x001fc40000400000 */
[----:B------:R-:W-:Y:S01]  /*13cd0*/  @P4 STG.E.U16 desc[UR44][R14.64+0x2], R155 ;  /* 0x0000029b0e004986 */ /* 0x000fe2000c10152c */
[C---:B------:R-:W-:Y:S02]  /*13ce0*/  ISETP.GT.AND P4, PT, R0.reuse, 0x9, P0 ;  /* 0x000000090000780c */ /* 0x040fe40000784270 */
[----:B------:R-:W-:Y:S01]  /*13cf0*/  ISETP.GT.AND P2, PT, R0, 0x8, P1 ;  /* 0x000000080000780c */ /* 0x000fe20000f44270 */
[----:B------:R-:W-:Y:S01]  /*13d00*/  FMUL R10, R157, R2 ;  /* 0x000000029d0a7220 */ /* 0x000fe20000400000 */
[----:B------:R-:W-:Y:S01]  /*13d10*/  F2FP.BF16.F32.PACK_AB R8, RZ, R8 ;  /* 0x00000008ff08723e */ /* 0x000fe200000010ff */
[-C--:B------:R-:W-:Y:S01]  /*13d20*/  FMUL R190, R190, R2.reuse ;  /* 0x00000002bebe7220 */ /* 0x080fe20000400000 */
[-C--:B------:R-:W-:Y:S01]  /*13d30*/  FMUL R191, R191, R2.reuse ;  /* 0x00000002bfbf7220 */ /* 0x080fe20000400000 */
[----:B-1----:R-:W-:Y:S02]  /*13d40*/  IMAD.U32 R13, RZ, RZ, UR5 ;  /* 0x00000005ff0d7e24 */ /* 0x002fe4000f8e00ff */
[----:B------:R-:W-:Y:S01]  /*13d50*/  FMUL R9, R158, R2 ;  /* 0x000000029e097220 */ /* 0x000fe20000400000 */
[----:B------:R-:W-:-:S02]  /*13d60*/  IMAD.U32 R11, RZ, RZ, UR4 ;  /* 0x00000004ff0b7e24 */ /* 0x000fc4000f8e00ff */
[-C--:B------:R-:W-:Y:S01]  /*13d70*/  FMUL R192, R192, R2.reuse ;  /* 0x00000002c0c07220 */ /* 0x080fe20000400000 */
[----:B------:R-:W-:Y:S01]  /*13d80*/  FMUL R193, R193, R2 ;  /* 0x00000002c1c17220 */ /* 0x000fe20000400000 */
[----:B------:R-:W-:Y:S01]  /*13d90*/  IADD3 R12, P5, P6, R13, UR12, R4 ;  /* 0x0000000c0d0c7c10 */ /* 0x000fe2000febe004 */
[----:B------:R0:W-:Y:S01]  /*13da0*/  @P3 STG.E.U16 desc[UR44][R6.64+0x10], R8 ;  /* 0x0000100806003986 */ /* 0x0001e2000c10152c */
[----:B------:R-:W-:Y:S02]  /*13db0*/  F2FP.BF16.F32.PACK_AB R10, RZ, R10 ;  /* 0x0000000aff0a723e */ /* 0x000fe400000010ff */
[----:B------:R-:W-:Y:S01]  /*13dc0*/  F2FP.BF16.F32.PACK_AB R9, RZ, R9 ;  /* 0x00000009ff09723e */ /* 0x000fe200000010ff */
[-C--:B------:R-:W-:Y:S01]  /*13dd0*/  FMUL R194, R194, R2.reuse ;  /* 0x00000002c2c27220 */ /* 0x080fe20000400000 */
[----:B------:R-:W-:Y:S01]  /*13de0*/  IADD3.X R13, R11, UR11, R5, P5, P6 ;  /* 0x0000000b0b0d7c10 */ /* 0x000fe2000afec405 */
[----:B------:R-:W-:Y:S01]  /*13df0*/  FMUL R195, R195, R2 ;  /* 0x00000002c3c37220 */ /* 0x000fe20000400000 */
[C---:B------:R-:W-:Y:S01]  /*13e00*/  ISETP.GT.AND P3, PT, R0.reuse, 0x9, P1 ;  /* 0x000000090000780c */ /* 0x040fe20000f64270 */
[----:B------:R-:W-:Y:S04]  /*13e10*/  @P4 STG.E.U16 desc[UR44][R6.64+0x12], R10 ;  /* 0x0000120a06004986 */ /* 0x000fe8000c10152c */
[----:B------:R1:W-:Y:S01]  /*13e20*/  @P2 STG.E.U16 desc[UR44][R12.64+0x10], R9 ;  /* 0x000010090c002986 */ /* 0x0003e2000c10152c */
[----:B------:R-:W-:-:S02]  /*13e30*/  ISETP.GT.AND P2, PT, R0, 0x10, P0 ;  /* 0x000000100000780c */ /* 0x000fc40000744270 */
[----:B------:R-:W-:Y:S01]  /*13e40*/  F2FP.BF16.F32.PACK_AB R159, RZ, R159 ;  /* 0x0000009fff9f723e */ /* 0x000fe200000010ff */
[-C--:B------:R-:W-:Y:S01]  /*13e50*/  FMUL R196, R196, R2.reuse ;  /* 0x00000002c4c47220 */ /* 0x080fe20000400000 */
[----:B------:R-:W-:Y:S01]  /*13e60*/  ISETP.GT.AND P5, PT, R0, 0x10, P1 ;  /* 0x000000100000780c */ /* 0x000fe20000fa4270 */
[----:B------:R-:W-:Y:S01]  /*13e70*/  FMUL R197, R197, R2 ;  /* 0x00000002c5c57220 */ /* 0x000fe20000400000 */
[----:B------:R-:W-:Y:S01]  /*13e80*/  F2FP.BF16.F32.PACK_AB R160, RZ, R160 ;  /* 0x000000a0ffa0723e */ /* 0x000fe200000010ff */
[----:B------:R-:W-:Y:S01]  /*13e90*/  FMUL R198, R198, R2 ;  /* 0x00000002c6c67220 */ /* 0x000fe20000400000 */
[----:B0-----:R-:W-:Y:S01]  /*13ea0*/  @P3 MOV R8, R12 ;  /* 0x0000000c00083202 */ /* 0x001fe20000000f00 */
[-C--:B------:R-:W-:Y:S01]  /*13eb0*/  FMUL R199, R199, R2.reuse ;  /* 0x00000002c7c77220 */ /* 0x080fe20000400000 */
[-C--:B------:R-:W-:Y:S01]  /*13ec0*/  FMUL R200, R200, R2.reuse ;  /* 0x00000002c8c87220 */ /* 0x080fe20000400000 */
[----:B-1----:R-:W-:Y:S01]  /*13ed0*/  @P3 IMAD.MOV.U32 R9, RZ, RZ, R13 ;  /* 0x000000ffff093224 */ /* 0x002fe200078e000d */
[----:B------:R-:W-:Y:S01]  /*13ee0*/  ISETP.GT.AND P4, PT, R0, 0x11, P0 ;  /* 0x000000110000780c */ /* 0x000fe20000784270 */
[-C--:B------:R-:W-:Y:S01]  /*13ef0*/  FMUL R201, R201, R2.reuse ;  /* 0x00000002c9c97220 */ /* 0x080fe20000400000 */
[-C--:B------:R-:W-:Y:S01]  /*13f00*/  FMUL R202, R202, R2.reuse ;  /* 0x00000002caca7220 */ /* 0x080fe20000400000 */
[----:B------:R-:W-:Y:S01]  /*13f10*/  FMUL R203, R203, R2 ;  /* 0x00000002cbcb7220 */ /* 0x000fe20000400000 */
[----:B------:R0:W-:Y:S04]  /*13f20*/  @P3 STG.E.U16 desc[UR44][R8.64+0x12], R159 ;  /* 0x0000129f08003986 */ /* 0x0001e8000c10152c */
[----:B------:R-:W-:Y:S01]  /*13f30*/  @P2 STG.E.U16 desc[UR44][R6.64+0x20], R160 ;  /* 0x000020a006002986 */ /* 0x000fe2000c10152c */
[----:B------:R-:W-:-:S02]  /*13f40*/  ISETP.GT.AND P2, PT, R0, 0x11, P1 ;  /* 0x000000110000780c */ /* 0x000fc40000f44270 */
[----:B------:R-:W-:Y:S01]  /*13f50*/  F2FP.BF16.F32.PACK_AB R161, RZ, R161 ;  /* 0x000000a1ffa1723e */ /* 0x000fe200000010ff */
[----:B------:R-:W-:Y:S01]  /*13f60*/  FMUL R204, R204, R2 ;  /* 0x00000002cccc7220 */ /* 0x000fe20000400000 */
[----:B------:R-:W-:Y:S01]  /*13f70*/  F2FP.BF16.F32.PACK_AB R162, RZ, R162 ;  /* 0x000000a2ffa2723e */ /* 0x000fe200000010ff */
[-C--:B------:R-:W-:Y:S01]  /*13f80*/  FMUL R205, R205, R2.reuse ;  /* 0x00000002cdcd7220 */ /* 0x080fe20000400000 */
[-C--:B------:R-:W-:Y:S01]  /*13f90*/  FMUL R206, R206, R2.reuse ;  /* 0x00000002cece7220 */ /* 0x080fe20000400000 */
[----:B0-----:R-:W-:Y:S02]  /*13fa0*/  @P5 IMAD.MOV.U32 R8, RZ, RZ, R12 ;  /* 0x000000ffff085224 */ /* 0x001fe400078e000c */
[----:B------:R-:W-:Y:S01]  /*13fb0*/  FMUL R207, R207, R2 ;  /* 0x00000002cfcf7220 */ /* 0x000fe20000400000 */
[----:B------:R-:W-:Y:S01]  /*13fc0*/  @P5 IMAD.MOV.U32 R9, RZ, RZ, R13 ;  /* 0x000000ffff095224 */ /* 0x000fe200078e000d */
[----:B------:R-:W-:Y:S01]  /*13fd0*/  @P4 STG.E.U16 desc[UR44][R6.64+0x22], R161 ;  /* 0x000022a106004986 */ /* 0x000fe2000c10152c */
[----:B------:R-:W-:-:S03]  /*13fe0*/  F2FP.BF16.F32.PACK_AB R163, RZ, R163 ;  /* 0x000000a3ffa3723e */ /* 0x000fc600000010ff */
[----:B------:R0:W-:Y:S01]  /*13ff0*/  @P5 STG.E.U16 desc[UR44][R8.64+0x20], R162 ;  /* 0x000020a208005986 */ /* 0x0001e2000c10152c */
[C---:B------:R-:W-:Y:S02]  /*14000*/  ISETP.GT.AND P5, PT, R0.reuse, 0x18, P1 ;  /* 0x000000180000780c */ /* 0x040fe40000fa4270 */
[----:B------:R-:W-:Y:S01]  /*14010*/  ISETP.GT.AND P3, PT, R0, 0x18, P0 ;  /* 0x000000180000780c */ /* 0x000fe20000764270 */
[-C--:B------:R-:W-:Y:S01]  /*14020*/  FMUL R208, R208, R2.reuse ;  /* 0x00000002d0d07220 */ /* 0x080fe20000400000 */
[----:B------:R-:W-:Y:S01]  /*14030*/  ISETP.GT.AND P4, PT, R0, 0x19, P0 ;  /* 0x000000190000780c */ /* 0x000fe20000784270 */
[-C--:B------:R-:W-:Y:S01]  /*14040*/  FMUL R209, R209, R2.reuse ;  /* 0x00000002d1d17220 */ /* 0x080fe20000400000 */
[-C--:B------:R-:W-:Y:S01]  /*14050*/  FMUL R210, R210, R2.reuse ;  /* 0x00000002d2d27220 */ /* 0x080fe20000400000 */
[-C--:B------:R-:W-:Y:S01]  /*14060*/  FMUL R211, R211, R2.reuse ;  /* 0x00000002d3d37220 */ /* 0x080fe20000400000 */
[-C--:B------:R-:W-:Y:S01]  /*14070*/  FMUL R212, R212, R2.reuse ;  /* 0x00000002d4d47220 */ /* 0x080fe20000400000 */
[-C--:B------:R-:W-:Y:S01]  /*14080*/  FMUL R213, R213, R2.reuse ;  /* 0x00000002d5d57220 */ /* 0x080fe20000400000 */
[----:B------:R-:W-:Y:S01]  /*14090*/  FMUL R214, R214, R2 ;  /* 0x00000002d6d67220 */ /* 0x000fe20000400000 */
[----:B0-----:R-:W-:Y:S01]  /*140a0*/  @P2 MOV R8, R12 ;  /* 0x0000000c00082202 */ /* 0x001fe20000000f00 */
[----:B------:R-:W-:-:S02]  /*140b0*/  @P2 IMAD.MOV.U32 R9, RZ, RZ, R13 ;  /* 0x000000ffff092224 */ /* 0x000fc400078e000d */
[-C--:B------:R-:W-:Y:S01]  /*140c0*/  FMUL R215, R215, R2.reuse ;  /* 0x00000002d7d77220 */ /* 0x080fe20000400000 */
[-C--:B------:R-:W-:Y:S01]  /*140d0*/  FMUL R88, R88, R2.reuse ;  /* 0x0000000258587220 */ /* 0x080fe20000400000 */
[-C--:B------:R-:W-:Y:S01]  /*140e0*/  FMUL R89, R89, R2.reuse ;  /* 0x0000000259597220 */ /* 0x080fe20000400000 */
[----:B------:R-:W-:Y:S01]  /*140f0*/  FMUL R90, R90, R2 ;  /* 0x000000025a5a7220 */ /* 0x000fe20000400000 */
[----:B------:R0:W-:Y:S01]  /*14100*/  @P2 STG.E.U16 desc[UR44][R8.64+0x22], R163 ;  /* 0x000022a308002986 */ /* 0x0001e2000c10152c */
[----:B------:R-:W-:Y:S02]  /*14110*/  ISETP.GT.AND P2, PT, R0, 0x19, P1 ;  /* 0x000000190000780c */ /* 0x000fe40000f44270 */
[----:B------:R-:W-:Y:S01]  /*14120*/  F2FP.BF16.F32.PACK_AB R164, RZ, R164 ;  /* 0x000000a4ffa4723e */ /* 0x000fe200000010ff */
[-C--:B------:R-:W-:Y:S01]  /*14130*/  FMUL R91, R91, R2.reuse ;  /* 0x000000025b5b7220 */ /* 0x080fe20000400000 */
[----:B------:R-:W-:Y:S01]  /*14140*/  F2FP.BF16.F32.PACK_AB R165, RZ, R165 ;  /* 0x000000a5ffa5723e */ /* 0x000fe200000010ff */
[----:B------:R-:W-:Y:S01]  /*14150*/  FMUL R92, R92, R2 ;  /* 0x000000025c5c7220 */ /* 0x000fe20000400000 */
[----:B------:R-:W-:Y:S01]  /*14160*/  F2FP.BF16.F32.PACK_AB R166, RZ, R166 ;  /* 0x000000a6ffa6723e */ /* 0x000fe200000010ff */
[----:B------:R-:W-:Y:S01]  /*14170*/  @P3 STG.E.U16 desc[UR44][R6.64+0x30], R164 ;  /* 0x000030a406003986 */ /* 0x000fe2000c10152c */
[----:B0-----:R-:W-:-:S02]  /*14180*/  @P5 IMAD.MOV.U32 R8, RZ, RZ, R12 ;  /* 0x000000ffff085224 */ /* 0x001fc400078e000c */
        /* <DEDUP_REMOVED lines=97> */
[----:B------:R-:W-:Y:S01]  /*147a0*/  FMUL R136, R136, R2 ;  /* 0x0000000288887220 */ /* 0x000fe20000400000 */
[----:B------:R-:W-:Y:S01]  /*147b0*/  ISETP.GT.AND P4, PT, R0, 0x39, P0 ;  /* 0x000000390000780c */ /* 0x000fe20000784270 */
[----:B------:R-:W2:Y:S01]  /*147c0*/  LDL.LU R83, [R1+0x11c] ;  /* 0x00011c0001537983 */ /* 0x000ea20000300800 */
[----:B0-----:R-:W-:Y:S01]  /*147d0*/  @P2 MOV R8, R12 ;  /* 0x0000000c00082202 */ /* 0x001fe20000000f00 */
[----:B------:R-:W-:Y:S01]  /*147e0*/  @P2 IMAD.MOV.U32 R9, RZ, RZ, R13 ;  /* 0x000000ffff092224 */ /* 0x000fe200078e000d */
[----:B------:R-:W-:Y:S02]  /*147f0*/  F2FP.BF16.F32.PACK_AB R180, RZ, R180 ;  /* 0x000000b4ffb4723e */ /* 0x000fe400000010ff */
[----:B------:R-:W-:-:S02]  /*14800*/  F2FP.BF16.F32.PACK_AB R181, RZ, R181 ;  /* 0x000000b5ffb5723e */ /* 0x000fc400000010ff */
[----:B------:R-:W-:Y:S01]  /*14810*/  F2FP.BF16.F32.PACK_AB R182, RZ, R182 ;  /* 0x000000b6ffb6723e */ /* 0x000fe200000010ff */
[----:B------:R0:W-:Y:S01]  /*14820*/  @P2 STG.E.U16 desc[UR44][R8.64+0x62], R179 ;  /* 0x000062b308002986 */ /* 0x0001e2000c10152c */
[----:B------:R-:W-:-:S03]  /*14830*/  ISETP.GT.AND P2, PT, R0, 0x39, P1 ;  /* 0x000000390000780c */ /* 0x000fc60000f44270 */
[----:B------:R-:W-:Y:S01]  /*14840*/  @P3 STG.E.U16 desc[UR44][R6.64+0x70], R180 ;  /* 0x000070b406003986 */ /* 0x000fe2000c10152c */
[----:B------:R-:W-:-:S03]  /*14850*/  F2FP.BF16.F32.PACK_AB R183, RZ, R183 ;  /* 0x000000b7ffb7723e */ /* 0x000fc600000010ff */
[----:B------:R-:W-:Y:S01]  /*14860*/  @P4 STG.E.U16 desc[UR44][R6.64+0x72], R181 ;  /* 0x000072b506004986 */ /* 0x000fe2000c10152c */
[----:B0-----:R-:W-:Y:S01]  /*14870*/  @P5 IMAD.MOV.U32 R8, RZ, RZ, R12 ;  /* 0x000000ffff085224 */ /* 0x001fe200078e000c */
[----:B------:R-:W-:Y:S01]  /*14880*/  F2FP.BF16.F32.PACK_AB R184, RZ, R184 ;  /* 0x000000b8ffb8723e */ /* 0x000fe200000010ff */
[----:B------:R-:W-:Y:S01]  /*14890*/  @P5 IMAD.MOV.U32 R9, RZ, RZ, R13 ;  /* 0x000000ffff095224 */ /* 0x000fe200078e000d */
[----:B------:R-:W-:Y:S02]  /*148a0*/  F2FP.BF16.F32.PACK_AB R185, RZ, R185 ;  /* 0x000000b9ffb9723e */ /* 0x000fe400000010ff */
[----:B------:R-:W-:Y:S02]  /*148b0*/  F2FP.BF16.F32.PACK_AB R186, RZ, R186 ;  /* 0x000000baffba723e */ /* 0x000fe400000010ff */
[----:B------:R-:W-:Y:S01]  /*148c0*/  F2FP.BF16.F32.PACK_AB R187, RZ, R187 ;  /* 0x000000bbffbb723e */ /* 0x000fe200000010ff */
[----:B------:R0:W-:Y:S01]  /*148d0*/  @P5 STG.E.U16 desc[UR44][R8.64+0x70], R182 ;  /* 0x000070b608005986 */ /* 0x0001e2000c10152c */
[----:B------:R-:W-:-:S02]  /*148e0*/  ISETP.GT.AND P5, PT, R0, 0x40, P1 ;  /* 0x000000400000780c */ /* 0x000fc40000fa4270 */
[----:B------:R-:W-:Y:S02]  /*148f0*/  ISETP.GT.AND P3, PT, R0, 0x40, P0 ;  /* 0x000000400000780c */ /* 0x000fe40000764270 */
[----:B------:R-:W-:Y:S02]  /*14900*/  F2FP.BF16.F32.PACK_AB R188, RZ, R188 ;  /* 0x000000bcffbc723e */ /* 0x000fe400000010ff */
[----:B------:R-:W-:Y:S02]  /*14910*/  F2FP.BF16.F32.PACK_AB R189, RZ, R189 ;  /* 0x000000bdffbd723e */ /* 0x000fe400000010ff */
[----:B------:R-:W-:Y:S02]  /*14920*/  F2FP.BF16.F32.PACK_AB R190, RZ, R190 ;  /* 0x000000beffbe723e */ /* 0x000fe400000010ff */
[----:B------:R-:W-:Y:S01]  /*14930*/  F2FP.BF16.F32.PACK_AB R191, RZ, R191 ;  /* 0x000000bfffbf723e */ /* 0x000fe200000010ff */
[----:B0-----:R-:W-:Y:S01]  /*14940*/  @P2 IMAD.MOV.U32 R9, RZ, RZ, R13 ;  /* 0x000000ffff092224 */ /* 0x001fe200078e000d */
[----:B------:R-:W-:-:S02]  /*14950*/  @P2 MOV R8, R12 ;  /* 0x0000000c00082202 */ /* 0x000fc40000000f00 */
[----:B------:R-:W-:Y:S02]  /*14960*/  F2FP.BF16.F32.PACK_AB R192, RZ, R192 ;  /* 0x000000c0ffc0723e */ /* 0x000fe400000010ff */
[----:B------:R-:W-:Y:S01]  /*14970*/  F2FP.BF16.F32.PACK_AB R193, RZ, R193 ;  /* 0x000000c1ffc1723e */ /* 0x000fe200000010ff */
[----:B------:R0:W-:Y:S01]  /*14980*/  @P2 STG.E.U16 desc[UR44][R8.64+0x72], R183 ;  /* 0x000072b708002986 */ /* 0x0001e2000c10152c */
[C---:B------:R-:W-:Y:S02]  /*14990*/  ISETP.GT.AND P4, PT, R0.reuse, 0x41, P0 ;  /* 0x000000410000780c */ /* 0x040fe40000784270 */
[C---:B------:R-:W-:Y:S01]  /*149a0*/  ISETP.GT.AND P2, PT, R0.reuse, 0x41, P1 ;  /* 0x000000410000780c */ /* 0x040fe20000f44270 */
[----:B------:R-:W-:Y:S01]  /*149b0*/  @P3 STG.E.U16 desc[UR44][R6.64+0x80], R184 ;  /* 0x000080b806003986 */ /* 0x000fe2000c10152c */
[----:B------:R-:W-:Y:S02]  /*149c0*/  F2FP.BF16.F32.PACK_AB R194, RZ, R194 ;  /* 0x000000c2ffc2723e */ /* 0x000fe400000010ff */
[----:B------:R-:W-:Y:S01]  /*149d0*/  F2FP.BF16.F32.PACK_AB R195, RZ, R195 ;  /* 0x000000c3ffc3723e */ /* 0x000fe200000010ff */
[----:B------:R-:W-:Y:S01]  /*149e0*/  USHF.L.U32 UR12, UR8, 0x9, URZ ;  /* 0x00000009080c7899 */ /* 0x000fe2000800063f */
[----:B------:R-:W-:Y:S01]  /*149f0*/  F2FP.BF16.F32.PACK_AB R196, RZ, R196 ;  /* 0x000000c4ffc4723e */ /* 0x000fe200000010ff */
[----:B------:R-:W-:Y:S01]  /*14a00*/  USHF.L.U64.HI UR11, UR8, 0x9, UR9 ;  /* 0x00000009080b7899 */ /* 0x000fe20008010209 */
[----:B------:R-:W-:Y:S01]  /*14a10*/  F2FP.BF16.F32.PACK_AB R197, RZ, R197 ;  /* 0x000000c5ffc5723e */ /* 0x000fe200000010ff */
[----:B0-----:R-:W-:Y:S01]  /*14a20*/  @P5 IMAD.MOV.U32 R8, RZ, RZ, R12 ;  /* 0x000000ffff085224 */ /* 0x001fe200078e000c */
[----:B------:R-:W-:Y:S01]  /*14a30*/  F2FP.BF16.F32.PACK_AB R198, RZ, R198 ;  /* 0x000000c6ffc6723e */ /* 0x000fe200000010ff */
[----:B------:R-:W-:Y:S01]  /*14a40*/  @P5 IMAD.MOV.U32 R9, RZ, RZ, R13 ;  /* 0x000000ffff095224 */ /* 0x000fe200078e000d */
[----:B------:R-:W-:Y:S04]  /*14a50*/  @P4 STG.E.U16 desc[UR44][R6.64+0x82], R185 ;  /* 0x000082b906004986 */ /* 0x000fe8000c10152c */
[----:B------:R0:W-:Y:S01]  /*14a60*/  @P5 STG.E.U16 desc[UR44][R8.64+0x80], R186 ;  /* 0x000080ba08005986 */ /* 0x0001e2000c10152c */
[----:B------:R-:W-:-:S02]  /*14a70*/  ISETP.GT.AND P5, PT, R0, 0x48, P1 ;  /* 0x000000480000780c */ /* 0x000fc40000fa4270 */
[C---:B------:R-:W-:Y:S01]  /*14a80*/  ISETP.GT.AND P3, PT, R0.reuse, 0x48, P0 ;  /* 0x000000480000780c */ /* 0x040fe20000764270 */
[----:B------:R-:W3:Y:S01]  /*14a90*/  LDL.LU R84, [R1+0x118] ;  /* 0x0001180001547983 */ /* 0x000ee20000300800 */
[C---:B------:R-:W-:Y:S02]  /*14aa0*/  ISETP.GT.AND P4, PT, R0.reuse, 0x49, P0 ;  /* 0x000000490000780c */ /* 0x040fe40000784270 */
[----:B------:R-:W-:Y:S01]  /*14ab0*/  F2FP.BF16.F32.PACK_AB R199, RZ, R199 ;  /* 0x000000c7ffc7723e */ /* 0x000fe200000010ff */
[----:B------:R-:W4:Y:S01]  /*14ac0*/  LDL.LU R85, [R1+0x114] ;  /* 0x0001140001557983 */ /* 0x000f220000300800 */
[----:B0-----:R-:W-:Y:S01]  /*14ad0*/  @P2 MOV R8, R12 ;  /* 0x0000000c00082202 */ /* 0x001fe20000000f00 */
[----:B------:R-:W-:Y:S01]  /*14ae0*/  @P2 IMAD.MOV.U32 R9, RZ, RZ, R13 ;  /* 0x000000ffff092224 */ /* 0x000fe200078e000d */
[----:B------:R-:W-:Y:S01]  /*14af0*/  F2FP.BF16.F32.PACK_AB R200, RZ, R200 ;  /* 0x000000c8ffc8723e */ /* 0x000fe200000010ff */
[----:B------:R-:W4:Y:S04]  /*14b00*/  LDL.LU R86, [R1+0x110] ;  /* 0x0001100001567983 */ /* 0x000f280000300800 */
[----:B------:R0:W-:Y:S01]  /*14b10*/  @P2 STG.E.U16 desc[UR44][R8.64+0x82], R187 ;  /* 0x000082bb08002986 */ /* 0x0001e2000c10152c */
[----:B------:R-:W-:-:S03]  /*14b20*/  ISETP.GT.AND P2, PT, R0, 0x49, P1 ;  /* 0x000000490000780c */ /* 0x000fc60000f44270 */
[----:B------:R-:W-:Y:S04]  /*14b30*/  @P3 STG.E.U16 desc[UR44][R6.64+0x90], R188 ;  /* 0x000090bc06003986 */ /* 0x000fe8000c10152c */
[----:B------:R-:W-:Y:S01]  /*14b40*/  @P4 STG.E.U16 desc[UR44][R6.64+0x92], R189 ;  /* 0x000092bd06004986 */ /* 0x000fe2000c10152c */
[----:B0-----:R-:W-:Y:S01]  /*14b50*/  @P5 IMAD.MOV.U32 R8, RZ, RZ, R12 ;  /* 0x000000ffff085224 */ /* 0x001fe200078e000c */
[----:B------:R-:W-:Y:S01]  /*14b60*/  F2FP.BF16.F32.PACK_AB R201, RZ, R201 ;  /* 0x000000c9ffc9723e */ /* 0x000fe200000010ff */
[----:B------:R-:W-:Y:S01]  /*14b70*/  @P5 IMAD.MOV.U32 R9, RZ, RZ, R13 ;  /* 0x000000ffff095224 */ /* 0x000fe200078e000d */
[----:B------:R-:W-:Y:S01]  /*14b80*/  F2FP.BF16.F32.PACK_AB R202, RZ, R202 ;  /* 0x000000caffca723e */ /* 0x000fe200000010ff */
[----:B------:R-:W4:Y:S04]  /*14b90*/  LDL.LU R87, [R1+0x10c] ;  /* 0x00010c0001577983 */ /* 0x000f280000300800 */
[----:B------:R0:W-:Y:S01]  /*14ba0*/  @P5 STG.E.U16 desc[UR44][R8.64+0x90], R190 ;  /* 0x000090be08005986 */ /* 0x0001e2000c10152c */
[----:B------:R-:W-:-:S02]  /*14bb0*/  ISETP.GT.AND P5, PT, R0, 0x50, P1 ;  /* 0x000000500000780c */ /* 0x000fc40000fa4270 */
[C---:B------:R-:W-:Y:S01]  /*14bc0*/  ISETP.GT.AND P3, PT, R0.reuse, 0x50, P0 ;  /* 0x000000500000780c */ /* 0x040fe20000764270 */
[-C--:B------:R-:W-:Y:S01]  /*14bd0*/  FMUL R137, R137, R2.reuse ;  /* 0x0000000289897220 */ /* 0x080fe20000400000 */
[----:B------:R-:W-:Y:S01]  /*14be0*/  ISETP.GT.AND P4, PT, R0, 0x51, P0 ;  /* 0x000000510000780c */ /* 0x000fe20000784270 */
[-C--:B------:R-:W-:Y:S01]  /*14bf0*/  FMUL R138, R138, R2.reuse ;  /* 0x000000028a8a7220 */ /* 0x080fe20000400000 */
[----:B------:R-:W-:Y:S01]  /*14c00*/  F2FP.BF16.F32.PACK_AB R203, RZ, R203 ;  /* 0x000000cbffcb723e */ /* 0x000fe200000010ff */
[----:B------:R-:W-:Y:S01]  /*14c10*/  FMUL R139, R139, R2 ;  /* 0x000000028b8b7220 */ /* 0x000fe20000400000 */
[----:B------:R-:W-:Y:S01]  /*14c20*/  F2FP.BF16.F32.PACK_AB R204, RZ, R204 ;  /* 0x000000ccffcc723e */ /* 0x000fe200000010ff */
[----:B------:R-:W-:Y:S01]  /*14c30*/  FMUL R140, R140, R2 ;  /* 0x000000028c8c7220 */ /* 0x000fe20000400000 */
[----:B------:R-:W-:Y:S01]  /*14c40*/  F2FP.BF16.F32.PACK_AB R205, RZ, R205 ;  /* 0x000000cdffcd723e */ /* 0x000fe200000010ff */
[----:B0-----:R-:W-:Y:S01]  /*14c50*/  @P2 IMAD.MOV.U32 R9, RZ, RZ, R13 ;  /* 0x000000ffff092224 */ /* 0x001fe200078e000d */
[----:B------:R-:W-:Y:S01]  /*14c60*/  @P2 MOV R8, R12 ;  /* 0x0000000c00082202 */ /* 0x000fe20000000f00 */
[----:B------:R-:W-:Y:S01]  /*14c70*/  FMUL R141, R141, R2 ;  /* 0x000000028d8d7220 */ /* 0x000fe20000400000 */
[----:B------:R-:W-:Y:S01]  /*14c80*/  F2FP.BF16.F32.PACK_AB R206, RZ, R206 ;  /* 0x000000ceffce723e */ /* 0x000fe200000010ff */
[----:B------:R-:W-:Y:S01]  /*14c90*/  FMUL R142, R142, R2 ;  /* 0x000000028e8e7220 */ /* 0x000fe20000400000 */
[----:B------:R-:W-:Y:S01]  /*14ca0*/  F2FP.BF16.F32.PACK_AB R207, RZ, R207 ;  /* 0x000000cfffcf723e */ /* 0x000fe200000010ff */
        /* <DEDUP_REMOVED lines=8> */
[----:B------:R-:W-:Y:S01]  /*14d30*/  FMUL R143, R143, R2 ;  /* 0x000000028f8f7220 */ /* 0x000fe20000400000 */
[----:B------:R-:W-:Y:S01]  /*14d40*/  F2FP.BF16.F32.PACK_AB R210, RZ, R210 ;  /* 0x000000d2ffd2723e */ /* 0x000fe200000010ff */
[----:B------:R-:W-:Y:S01]  /*14d50*/  FMUL R144, R144, R2 ;  /* 0x0000000290907220 */ /* 0x000fe20000400000 */
[----:B------:R0:W-:Y:S01]  /*14d60*/  @P5 STG.E.U16 desc[UR44][R8.64+0xa0], R194 ;  /* 0x0000a0c208005986 */ /* 0x0001e2000c10152c */
[----:B------:R-:W-:-:S02]  /*14d70*/  ISETP.GT.AND P5, PT, R0, 0x58, P1 ;  /* 0x000000580000780c */ /* 0x000fc40000fa4270 */
[C---:B------:R-:W-:Y:S01]  /*14d80*/  ISETP.GT.AND P3, PT, R0.reuse, 0x58, P0 ;  /* 0x000000580000780c */ /* 0x040fe20000764270 */
[----:B------:R1:W5:Y:S01]  /*14d90*/  LDL.LU R16, [R1+0x108] ;  /* 0x0001080001107983 */ /* 0x0003620000300800 */
[----:B------:R-:W-:Y:S02]  /*14da0*/  ISETP.GT.AND P4, PT, R0, 0x59, P0 ;  /* 0x000000590000780c */ /* 0x000fe40000784270 */
[----:B0-----:R-:W-:Y:S01]  /*14db0*/  @P2 MOV R8, R12 ;  /* 0x0000000c00082202 */ /* 0x001fe20000000f00 */
[----:B------:R-:W-:-:S05]  /*14dc0*/  @P2 IMAD.MOV.U32 R9, RZ, RZ, R13 ;  /* 0x000000ffff092224 */ /* 0x000fca00078e000d */
[----:B------:R0:W-:Y:S01]  /*14dd0*/  @P2 STG.E.U16 desc[UR44][R8.64+0xa2], R195 ;  /* 0x0000a2c308002986 */ /* 0x0001e2000c10152c */
[----:B------:R-:W-:-:S03]  /*14de0*/  ISETP.GT.AND P2, PT, R0, 0x59, P1 ;  /* 0x000000590000780c */ /* 0x000fc60000f44270 */
[----:B------:R-:W-:Y:S04]  /*14df0*/  @P3 STG.E.U16 desc[UR44][R6.64+0xb0], R196 ;  /* 0x0000b0c406003986 */ /* 0x000fe8000c10152c */
[----:B------:R-:W-:Y:S01]  /*14e00*/  @P4 STG.E.U16 desc[UR44][R6.64+0xb2], R197 ;  /* 0x0000b2c506004986 */ /* 0x000fe2000c10152c */
[----:B0-----:R-:W-:Y:S02]  /*14e10*/  @P5 IMAD.MOV.U32 R8, RZ, RZ, R12 ;  /* 0x000000ffff085224 */ /* 0x001fe400078e000c */
[----:B------:R-:W-:-:S05]  /*14e20*/  @P5 IMAD.MOV.U32 R9, RZ, RZ, R13 ;  /* 0x000000ffff095224 */ /* 0x000fca00078e000d */
[----:B------:R0:W-:Y:S01]  /*14e30*/  @P5 STG.E.U16 desc[UR44][R8.64+0xb0], R198 ;  /* 0x0000b0c608005986 */ /* 0x0001e2000c10152c */
[C---:B------:R-:W-:Y:S02]  /*14e40*/  ISETP.GT.AND P5, PT, R0.reuse, 0x60, P1 ;  /* 0x000000600000780c */ /* 0x040fe40000fa4270 */
[C---:B------:R-:W-:Y:S02]  /*14e50*/  ISETP.GT.AND P3, PT, R0.reuse, 0x60, P0 ;  /* 0x000000600000780c */ /* 0x040fe40000764270 */
        /* <DEDUP_REMOVED lines=8> */
[----:B------:R-:W-:Y:S01]  /*14ee0*/  @P5 IMAD.MOV.U32 R9, RZ, RZ, R13 ;  /* 0x000000ffff095224 */ /* 0x000fe200078e000d */
[----:B------:R-:W-:-:S04]  /*14ef0*/  ISETP.GT.AND P3, PT, R0, 0x68, P0 ;  /* 0x000000680000780c */ /* 0x000fc80000764270 */
[----:B------:R0:W-:Y:S01]  /*14f00*/  @P5 STG.E.U16 desc[UR44][R8.64+0xc0], R202 ;  /* 0x0000c0ca08005986 */ /* 0x0001e2000c10152c */
[C---:B------:R-:W-:Y:S02]  /*14f10*/  ISETP.GT.AND P5, PT, R0.reuse, 0x68, P1 ;  /* 0x000000680000780c */ /* 0x040fe40000fa4270 */
[----:B------:R-:W-:Y:S02]  /*14f20*/  ISETP.GT.AND P4, PT, R0, 0x69, P0 ;  /* 0x000000690000780c */ /* 0x000fe40000784270 */
[----:B0-----:R-:W-:Y:S01]  /*14f30*/  @P2 MOV R8, R12 ;  /* 0x0000000c00082202 */ /* 0x001fe20000000f00 */
[----:B------:R-:W-:-:S05]  /*14f40*/  @P2 IMAD.MOV.U32 R9, RZ, RZ, R13 ;  /* 0x000000ffff092224 */ /* 0x000fca00078e000d */
[----:B------:R0:W-:Y:S01]  /*14f50*/  @P2 STG.E.U16 desc[UR44][R8.64+0xc2], R203 ;  /* 0x0000c2cb08002986 */ /* 0x0001e2000c10152c */
[----:B------:R-:W-:-:S03]  /*14f60*/  ISETP.GT.AND P2, PT, R0, 0x69, P1 ;  /* 0x000000690000780c */ /* 0x000fc60000f44270 */
[----:B------:R-:W-:Y:S01]  /*14f70*/  @P3 STG.E.U16 desc[UR44][R6.64+0xd0], R204 ;  /* 0x0000d0cc06003986 */ /* 0x000fe2000c10152c */
[----:B------:R-:W-:-:S03]  /*14f80*/  ISETP.GT.AND P3, PT, R0, 0x70, P0 ;  /* 0x000000700000780c */ /* 0x000fc60000764270 */
[----:B------:R-:W-:Y:S01]  /*14f90*/  @P4 STG.E.U16 desc[UR44][R6.64+0xd2], R205 ;  /* 0x0000d2cd06004986 */ /* 0x000fe2000c10152c */
[----:B0-----:R-:W-:Y:S02]  /*14fa0*/  @P5 IMAD.MOV.U32 R8, RZ, RZ, R12 ;  /* 0x000000ffff085224 */ /* 0x001fe400078e000c */
[----:B------:R-:W-:Y:S01]  /*14fb0*/  @P5 IMAD.MOV.U32 R9, RZ, RZ, R13 ;  /* 0x000000ffff095224 */ /* 0x000fe200078e000d */
[----:B------:R-:W-:-:S04]  /*14fc0*/  ISETP.GT.AND P4, PT, R0, 0x71, P0 ;  /* 0x000000710000780c */ /* 0x000fc80000784270 */
[----:B------:R0:W-:Y:S01]  /*14fd0*/  @P5 STG.E.U16 desc[UR44][R8.64+0xd0], R206 ;  /* 0x0000d0ce08005986 */ /* 0x0001e2000c10152c */
[----:B------:R-:W-:Y:S02]  /*14fe0*/  ISETP.GT.AND P5, PT, R0, 0x70, P1 ;  /* 0x000000700000780c */ /* 0x000fe40000fa4270 */
[----:B0-----:R-:W-:Y:S01]  /*14ff0*/  @P2 MOV R8, R12 ;  /* 0x0000000c00082202 */ /* 0x001fe20000000f00 */
[----:B------:R-:W-:-:S05]  /*15000*/  @P2 IMAD.MOV.U32 R9, RZ, RZ, R13 ;  /* 0x000000ffff092224 */ /* 0x000fca00078e000d */
[----:B------:R0:W-:Y:S01]  /*15010*/  @P2 STG.E.U16 desc[UR44][R8.64+0xd2], R207 ;  /* 0x0000d2cf08002986 */ /* 0x0001e2000c10152c */
[----:B------:R-:W-:-:S03]  /*15020*/  ISETP.GT.AND P2, PT, R0, 0x71, P1 ;  /* 0x000000710000780c */ /* 0x000fc60000f44270 */
[----:B------:R-:W-:Y:S01]  /*15030*/  @P3 STG.E.U16 desc[UR44][R6.64+0xe0], R208 ;  /* 0x0000e0d006003986 */ /* 0x000fe2000c10152c */
[C---:B------:R-:W-:Y:S02]  /*15040*/  ISETP.GT.AND P3, PT, R0.reuse, 0x78, P0 ;  /* 0x000000780000780c */ /* 0x040fe40000764270 */
[C---:B------:R-:W-:Y:S01]  /*15050*/  ISETP.GT.AND P0, PT, R0.reuse, 0x79, P0 ;  /* 0x000000790000780c */ /* 0x040fe20000704270 */
[----:B------:R-:W-:Y:S01]  /*15060*/  @P4 STG.E.U16 desc[UR44][R6.64+0xe2], R209 ;  /* 0x0000e2d106004986 */ /* 0x000fe2000c10152c */
[C---:B------:R-:W-:Y:S01]  /*15070*/  ISETP.GT.AND P4, PT, R0.reuse, 0x78, P1 ;  /* 0x000000780000780c */ /* 0x040fe20000f84270 */
[----:B0-----:R-:W-:Y:S02]  /*15080*/  @P5 IMAD.MOV.U32 R8, RZ, RZ, R12 ;  /* 0x000000ffff085224 */ /* 0x001fe400078e000c */
[----:B------:R-:W-:Y:S01]  /*15090*/  @P5 IMAD.MOV.U32 R9, RZ, RZ, R13 ;  /* 0x000000ffff095224 */ /* 0x000fe200078e000d */
[----:B------:R-:W-:Y:S02]  /*150a0*/  F2FP.BF16.F32.PACK_AB R211, RZ, R211 ;  /* 0x000000d3ffd3723e */ /* 0x000fe400000010ff */
[----:B------:R-:W-:-:S02]  /*150b0*/  ISETP.GT.AND P1, PT, R0, 0x79, P1 ;  /* 0x000000790000780c */ /* 0x000fc40000f24270 */
[----:B------:R0:W-:Y:S01]  /*150c0*/  @P5 STG.E.U16 desc[UR44][R8.64+0xe0], R210 ;  /* 0x0000e0d208005986 */ /* 0x0001e2000c10152c */
[----:B------:R-:W-:Y:S02]  /*150d0*/  F2FP.BF16.F32.PACK_AB R212, RZ, R212 ;  /* 0x000000d4ffd4723e */ /* 0x000fe400000010ff */
[----:B------:R-:W-:Y:S02]  /*150e0*/  F2FP.BF16.F32.PACK_AB R213, RZ, R213 ;  /* 0x000000d5ffd5723e */ /* 0x000fe400000010ff */
[----:B------:R-:W-:Y:S02]  /*150f0*/  F2FP.BF16.F32.PACK_AB R214, RZ, R214 ;  /* 0x000000d6ffd6723e */ /* 0x000fe400000010ff */
[----:B0-----:R-:W-:Y:S01]  /*15100*/  @P2 MOV R8, R12 ;  /* 0x0000000c00082202 */ /* 0x001fe20000000f00 */
[----:B------:R-:W-:Y:S01]  /*15110*/  @P2 IMAD.MOV.U32 R9, RZ, RZ, R13 ;  /* 0x000000ffff092224 */ /* 0x000fe200078e000d */
[----:B------:R-:W-:-:S04]  /*15120*/  F2FP.BF16.F32.PACK_AB R215, RZ, R215 ;  /* 0x000000d7ffd7723e */ /* 0x000fc800000010ff */
[----:B------:R-:W-:Y:S04]  /*15130*/  @P2 STG.E.U16 desc[UR44][R8.64+0xe2], R211 ;  /* 0x0000e2d308002986 */ /* 0x000fe8000c10152c */
[----:B------:R-:W-:Y:S01]  /*15140*/  @P3 STG.E.U16 desc[UR44][R6.64+0xf0], R212 ;  /* 0x0000f0d406003986 */ /* 0x000fe2000c10152c */
[----:B------:R-:W-:-:S03]  /*15150*/  ISETP.GT.AND P3, PT, R3, 0x100, PT ;  /* 0x000001000300780c */ /* 0x000fc60003f64270 */
[----:B------:R0:W-:Y:S01]  /*15160*/  @P0 STG.E.U16 desc[UR44][R6.64+0xf2], R213 ;  /* 0x0000f2d506000986 */ /* 0x0001e2000c10152c */
[----:B------:R-:W-:Y:S01]  /*15170*/  ISETP.GT.AND P0, PT, R0, RZ, P3 ;  /* 0x000000ff0000720c */ /* 0x000fe20001f04270 */
[----:B0-----:R-:W-:Y:S02]  /*15180*/  @P4 IMAD.MOV.U32 R6, RZ, RZ, R12 ;  /* 0x000000ffff064224 */ /* 0x001fe400078e000c */
[----:B------:R-:W-:Y:S01]  /*15190*/  @P4 IMAD.MOV.U32 R7, RZ, RZ, R13 ;  /* 0x000000ffff074224 */ /* 0x000fe200078e000d */
[----:B------:R-:W-:-:S04]  /*151a0*/  MOV R9, UR12 ;  /* 0x0000000c00097c02 */ /* 0x000fc80008000f00 */
[----:B------:R0:W-:Y:S04]  /*151b0*/  @P4 STG.E.U16 desc[UR44][R6.64+0xf0], R214 ;  /* 0x0000f0d606004986 */ /* 0x0001e8000c10152c */
[----:B------:R1:W-:Y:S01]  /*151c0*/  @P1 STG.E.U16 desc[UR44][R12.64+0xf2], R215 ;  /* 0x0000f2d70c001986 */ /* 0x0003e2000c10152c */
[----:B------:R-:W-:Y:S02]  /*151d0*/  ISETP.GT.AND P1, PT, R0, 0x1, P3 ;  /* 0x000000010000780c */ /* 0x000fe40001f24270 */
[C---:B------:R-:W-:Y:S02]  /*151e0*/  IADD3 R8, P4, R4.reuse, UR12, RZ ;  /* 0x0000000c04087c10 */ /* 0x040fe4000ff9e0ff */
[----:B------:R-:W-:Y:S01]  /*151f0*/  F2FP.BF16.F32.PACK_AB R88, RZ, R88 ;  /* 0x00000058ff58723e */ /* 0x000fe200000010ff */
[----:B0-----:R-:W-:Y:S01]  /*15200*/  IMAD.U32 R7, RZ, RZ, UR11 ;  /* 0x0000000bff077e24 */ /* 0x001fe2000f8e00ff */
[----:B------:R-:W-:-:S02]  /*15210*/  IADD3 R6, P5, P6, R4, UR5, R9 ;  /* 0x0000000504067c10 */ /* 0x000fc4000febe009 */
[----:B------:R-:W-:Y:S02]  /*15220*/  IADD3.X R9, R5, UR11, RZ, P4, !PT ;  /* 0x0000000b05097c10 */ /* 0x000fe4000a7fe4ff */
[----:B------:R-:W-:Y:S02]  /*15230*/  F2FP.BF16.F32.PACK_AB R89, RZ, R89 ;  /* 0x00000059ff59723e */ /* 0x000fe400000010ff */
[----:B------:R-:W-:Y:S01]  /*15240*/  ISETP.GT.AND P2, PT, R3, 0x108, PT ;  /* 0x000001080300780c */ /* 0x000fe20003f44270 */
[----:B------:R-:W-:Y:S01]  /*15250*/  @P0 STG.E.U16 desc[UR44][R8.64], R88 ;  /* 0x0000005808000986 */ /* 0x000fe2000c10152c */
[----:B------:R-:W-:Y:S02]  /*15260*/  IADD3.X R7, R5, UR4, R7, P5, P6 ;  /* 0x0000000405077c10 */ /* 0x000fe4000afec407 */
[C---:B------:R-:W-:Y:S01]  /*15270*/  ISETP.GT.AND P5, PT, R0.reuse, RZ, P2 ;  /* 0x000000ff0000720c */ /* 0x040fe200017a4270 */
[----:B------:R-:W-:Y:S01]  /*15280*/  @P1 STG.E.U16 desc[UR44][R8.64+0x2], R89 ;  /* 0x0000025908001986 */ /* 0x000fe2000c10152c */
[----:B------:R-:W-:-:S02]  /*15290*/  ISETP.GT.AND P0, PT, R0, 0x1, P2 ;  /* 0x000000010000780c */ /* 0x000fc40001704270 */
[----:B------:R-:W-:Y:S02]  /*152a0*/  ISETP.GT.AND P1, PT, R0, 0x8, P3 ;  /* 0x000000080000780c */ /* 0x000fe40001f24270 */
[C---:B------:R-:W-:Y:S02]  /*152b0*/  IADD3 R10, P4, R8.reuse, UR5, RZ ;  /* 0x00000005080a7c10 */ /* 0x040fe4000ff9e0ff */
[----:B-1----:R-:W-:Y:S02]  /*152c0*/  IADD3 R12, P6, R8, UR5, RZ ;  /* 0x00000005080c7c10 */ /* 0x002fe4000ffde0ff */
[----:B------:R-:W-:Y:S02]  /*152d0*/  F2FP.BF16.F32.PACK_AB R90, RZ, R90 ;  /* 0x0000005aff5a723e */ /* 0x000fe400000010ff */
[----:B------:R-:W-:Y:S02]  /*152e0*/  IADD3.X R11, R9, UR4, RZ, P4, !PT ;  /* 0x00000004090b7c10 */ /* 0x000fe4000a7fe4ff */
[----:B------:R-:W-:-:S02]  /*152f0*/  F2FP.BF16.F32.PACK_AB R91, RZ, R91 ;  /* 0x0000005bff5b723e */ /* 0x000fc400000010ff */
[----:B------:R-:W-:Y:S02]  /*15300*/  IADD3.X R13, R9, UR4, RZ, P6, !PT ;  /* 0x00000004090d7c10 */ /* 0x000fe4000b7fe4ff */
[----:B------:R-:W-:Y:S01]  /*15310*/  F2FP.BF16.F32.PACK_AB R92, RZ, R92 ;  /* 0x0000005cff5c723e */ /* 0x000fe200000010ff */
[----:B------:R0:W-:Y:S01]  /*15320*/  @P5 STG.E.U16 desc[UR44][R10.64], R90 ;  /* 0x0000005a0a005986 */ /* 0x0001e2000c10152c */
[C---:B------:R-:W-:Y:S02]  /*15330*/  ISETP.GT.AND P4, PT, R0.reuse, 0x9, P3 ;  /* 0x000000090000780c */ /* 0x040fe40001f84270 */
[C---:B------:R-:W-:Y:S01]  /*15340*/  ISETP.GT.AND P5, PT, R0.reuse, 0x8, P2 ;  /* 0x000000080000780c */ /* 0x040fe200017a4270 */
[----:B------:R-:W-:Y:S01]  /*15350*/  @P0 STG.E.U16 desc[UR44][R12.64+0x2], R91 ;  /* 0x0000025b0c000986 */ /* 0x000fe2000c10152c */
[----:B------:R-:W-:-:S03]  /*15360*/  ISETP.GT.AND P0, PT, R0, 0x9, P2 ;  /* 0x000000090000780c */ /* 0x000fc60001704270 */
[----:B------:R-:W-:Y:S01]  /*15370*/  @P1 STG.E.U16 desc[UR44][R8.64+0x10], R92 ;  /* 0x0000105c08001986 */ /* 0x000fe2000c10152c */
[C---:B------:R-:W-:Y:S02]  /*15380*/  ISETP.GT.AND P1, PT, R0.reuse, 0x10, P3 ;  /* 0x000000100000780c */ /* 0x040fe40001f24270 */
[----:B------:R-:W-:Y:S02]  /*15390*/  F2FP.BF16.F32.PACK_AB R93, RZ, R93 ;  /* 0x0000005dff5d723e */ /* 0x000fe400000010ff */
[----:B------:R-:W-:Y:S02]  /*153a0*/  F2FP.BF16.F32.PACK_AB R94, RZ, R94 ;  /* 0x0000005eff5e723e */ /* 0x000fe400000010ff */
[----:B------:R-:W-:Y:S02]  /*153b0*/  F2FP.BF16.F32.PACK_AB R95, RZ, R95 ;  /* 0x0000005fff5f723e */ /* 0x000fe400000010ff */
[----:B------:R-:W-:Y:S01]  /*153c0*/  F2FP.BF16.F32.PACK_AB R96, RZ, R96 ;  /* 0x00000060ff60723e */ /* 0x000fe200000010ff */
        /* <DEDUP_REMOVED lines=100> */
[----:B------:R-:W-:Y:S04]  /*15a10*/  @P0 STG.E.U16 desc[UR44][R6.64+0x92], R127 ;  /* 0x0000927f06000986 */ /* 0x000fe8000c10152c */
[----:B------:R-:W-:Y:S01]  /*15a20*/  @P1 STG.E.U16 desc[UR44][R8.64+0xa0], R128 ;  /* 0x0000a08008001986 */ /* 0x000fe2000c10152c */
[C---:B------:R-:W-:Y:S02]  /*15a30*/  ISETP.GT.AND P1, PT, R0.reuse, 0x51, P2 ;  /* 0x000000510000780c */ /* 0x040fe40001724270 */
[----:B------:R-:W-:Y:S02]  /*15a40*/  F2FP.BF16.F32.PACK_AB R129, RZ, R129 ;  /* 0x00000081ff81723e */ /* 0x000fe400000010ff */
[----:B------:R-:W-:Y:S02]  /*15a50*/  F2FP.BF16.F32.PACK_AB R130, RZ, R130 ;  /* 0x00000082ff82723e */ /* 0x000fe400000010ff */
[----:B------:R-:W-:Y:S01]  /*15a60*/  F2FP.BF16.F32.PACK_AB R131, RZ, R131 ;  /* 0x00000083ff83723e */ /* 0x000fe200000010ff */
[----:B------:R-:W-:Y:S01]  /*15a70*/  @P4 STG.E.U16 desc[UR44][R8.64+0xa2], R129 ;  /* 0x0000a28108004986 */ /* 0x000fe2000c10152c */
[----:B------:R-:W-:-:S03]  /*15a80*/  ISETP.GT.AND P4, PT, R0, 0x58, P3 ;  /* 0x000000580000780c */ /* 0x000fc60001f84270 */
[----:B------:R-:W-:Y:S01]  /*15a90*/  @P5 STG.E.U16 desc[UR44][R6.64+0xa0], R130 ;  /* 0x0000a08206005986 */ /* 0x000fe2000c10152c */
[C---:B------:R-:W-:Y:S02]  /*15aa0*/  ISETP.GT.AND P5, PT, R0.reuse, 0x59, P3 ;  /* 0x000000590000780c */ /* 0x040fe40001fa4270 */
[C---:B------:R-:W-:Y:S01]  /*15ab0*/  ISETP.GT.AND P0, PT, R0.reuse, 0x58, P2 ;  /* 0x000000580000780c */ /* 0x040fe20001704270 */
[----:B------:R-:W-:Y:S01]  /*15ac0*/  @P1 STG.E.U16 desc[UR44][R6.64+0xa2], R131 ;  /* 0x0000a28306001986 */ /* 0x000fe2000c10152c */
[C---:B------:R-:W-:Y:S02]  /*15ad0*/  ISETP.GT.AND P1, PT, R0.reuse, 0x59, P2 ;  /* 0x000000590000780c */ /* 0x040fe40001724270 */
[----:B------:R-:W-:Y:S02]  /*15ae0*/  ISETP.GT.AND P6, PT, R0, 0x60, P3 ;  /* 0x000000600000780c */ /* 0x000fe40001fc4270 */
[----:B------:R-:W-:Y:S02]  /*15af0*/  F2FP.BF16.F32.PACK_AB R132, RZ, R132 ;  /* 0x00000084ff84723e */ /* 0x000fe400000010ff */
[----:B------:R-:W-:-:S02]  /*15b00*/  F2FP.BF16.F32.PACK_AB R133, RZ, R133 ;  /* 0x00000085ff85723e */ /* 0x000fc400000010ff */
        /* <DEDUP_REMOVED lines=8> */
[----:B------:R-:W-:Y:S04]  /*15b90*/  @P1 STG.E.U16 desc[UR44][R6.64+0xb2], R135 ;  /* 0x0000b28706001986 */ /* 0x000fe8000c10152c */
[----:B------:R-:W-:Y:S01]  /*15ba0*/  @P6 STG.E.U16 desc[UR44][R8.64+0xc0], R136 ;  /* 0x0000c08808006986 */ /* 0x000fe2000c10152c */
[----:B------:R-:W-:Y:S02]  /*15bb0*/  ISETP.GT.AND P6, PT, R0, 0x61, P2 ;  /* 0x000000610000780c */ /* 0x000fe400017c4270 */
        /* <DEDUP_REMOVED lines=11> */
[----:B------:R-:W-:Y:S01]  /*15c70*/  F2FP.BF16.F32.PACK_AB R142, RZ, R142 ;  /* 0x0000008eff8e723e */ /* 0x000fe200000010ff */
[----:B------:R-:W-:Y:S01]  /*15c80*/  @P4 STG.E.U16 desc[UR44][R8.64+0xd0], R140 ;  /* 0x0000d08c08004986 */ /* 0x000fe2000c10152c */
[----:B------:R-:W-:-:S03]  /*15c90*/  ISETP.GT.AND P4, PT, R0, 0x70, P3 ;  /* 0x000000700000780c */ /* 0x000fc60001f84270 */
[----:B------:R-:W-:Y:S04]  /*15ca0*/  @P5 STG.E.U16 desc[UR44][R8.64+0xd2], R141 ;  /* 0x0000d28d08005986 */ /* 0x000fe8000c10152c */
[----:B------:R-:W-:Y:S01]  /*15cb0*/  @P6 STG.E.U16 desc[UR44][R6.64+0xd0], R142 ;  /* 0x0000d08e06006986 */ /* 0x000fe2000c10152c */
[C---:B------:R-:W-:Y:S02]  /*15cc0*/  ISETP.GT.AND P6, PT, R0.reuse, 0x69, P2 ;  /* 0x000000690000780c */ /* 0x040fe400017c4270 */
[----:B------:R-:W-:Y:S01]  /*15cd0*/  ISETP.GT.AND P5, PT, R0, 0x71, P3 ;  /* 0x000000710000780c */ /* 0x000fe20001fa4270 */
[----:B------:R-:W-:Y:S01]  /*15ce0*/  FMUL R145, R145, R2 ;  /* 0x0000000291917220 */ /* 0x000fe20000400000 */
[----:B------:R-:W-:Y:S02]  /*15cf0*/  F2FP.BF16.F32.PACK_AB R143, RZ, R143 ;  /* 0x0000008fff8f723e */ /* 0x000fe400000010ff */
[----:B------:R-:W-:-:S02]  /*15d00*/  F2FP.BF16.F32.PACK_AB R144, RZ, R144 ;  /* 0x00000090ff90723e */ /* 0x000fc400000010ff */
[----:B------:R-:W-:Y:S01]  /*15d10*/  F2FP.BF16.F32.PACK_AB R145, RZ, R145 ;  /* 0x00000091ff91723e */ /* 0x000fe200000010ff */
[----:B------:R-:W-:-:S04]  /*15d20*/  FMUL R146, R146, R2 ;  /* 0x0000000292927220 */ /* 0x000fc80000400000 */
[----:B------:R-:W-:Y:S01]  /*15d30*/  @P6 STG.E.U16 desc[UR44][R6.64+0xd2], R143 ;  /* 0x0000d28f06006986 */ /* 0x000fe2000c10152c */
[----:B------:R-:W-:-:S03]  /*15d40*/  ISETP.GT.AND P6, PT, R0, 0x70, P2 ;  /* 0x000000700000780c */ /* 0x000fc600017c4270 */
[----:B------:R-:W-:Y:S01]  /*15d50*/  @P4 STG.E.U16 desc[UR44][R8.64+0xe0], R144 ;  /* 0x0000e09008004986 */ /* 0x000fe2000c10152c */
[C---:B------:R-:W-:Y:S01]  /*15d60*/  ISETP.GT.AND P4, PT, R0.reuse, 0x71, P2 ;  /* 0x000000710000780c */ /* 0x040fe20001784270 */
[-C--:B------:R-:W-:Y:S02]  /*15d70*/  FMUL R147, R147, R2.reuse ;  /* 0x0000000293937220 */ /* 0x080fe40000400000 */
[----:B------:R-:W-:Y:S01]  /*15d80*/  @P5 STG.E.U16 desc[UR44][R8.64+0xe2], R145 ;  /* 0x0000e29108005986 */ /* 0x000fe2000c10152c */
[----:B------:R-:W-:Y:S01]  /*15d90*/  ISETP.GT.AND P5, PT, R0, 0x78, P3 ;  /* 0x000000780000780c */ /* 0x000fe20001fa4270 */
[----:B------:R-:W-:Y:S01]  /*15da0*/  FMUL R148, R148, R2 ;  /* 0x0000000294947220 */ /* 0x000fe20000400000 */
[----:B------:R-:W-:Y:S02]  /*15db0*/  F2FP.BF16.F32.PACK_AB R146, RZ, R146 ;  /* 0x00000092ff92723e */ /* 0x000fe400000010ff */
[----:B------:R-:W-:Y:S02]  /*15dc0*/  F2FP.BF16.F32.PACK_AB R147, RZ, R147 ;  /* 0x00000093ff93723e */ /* 0x000fe400000010ff */
[----:B------:R-:W-:Y:S01]  /*15dd0*/  F2FP.BF16.F32.PACK_AB R148, RZ, R148 ;  /* 0x00000094ff94723e */ /* 0x000fe200000010ff */
[----:B------:R-:W-:Y:S01]  /*15de0*/  @P6 STG.E.U16 desc[UR44][R6.64+0xe0], R146 ;  /* 0x0000e09206006986 */ /* 0x000fe2000c10152c */
[----:B------:R-:W-:-:S02]  /*15df0*/  ISETP.GT.AND P1, PT, R3, 0x180, PT ;  /* 0x000001800300780c */ /* 0x000fc40003f24270 */
[C---:B------:R-:W-:Y:S01]  /*15e00*/  ISETP.GT.AND P3, PT, R0.reuse, 0x79, P3 ;  /* 0x000000790000780c */ /* 0x040fe20001f64270 */
[----:B------:R-:W-:Y:S01]  /*15e10*/  @P4 STG.E.U16 desc[UR44][R6.64+0xe2], R147 ;  /* 0x0000e29306004986 */ /* 0x000fe2000c10152c */
[C---:B------:R-:W-:Y:S01]  /*15e20*/  ISETP.GT.AND P4, PT, R0.reuse, 0x78, P2 ;  /* 0x000000780000780c */ /* 0x040fe20001784270 */
[-C--:B------:R-:W-:Y:S01]  /*15e30*/  FMUL R149, R149, R2.reuse ;  /* 0x0000000295957220 */ /* 0x080fe20000400000 */
[----:B------:R-:W-:Y:S01]  /*15e40*/  ISETP.GT.AND P2, PT, R0, 0x79, P2 ;  /* 0x000000790000780c */ /* 0x000fe20001744270 */
[----:B------:R-:W-:Y:S01]  /*15e50*/  @P5 STG.E.U16 desc[UR44][R8.64+0xf0], R148 ;  /* 0x0000f09408005986 */ /* 0x000fe2000c10152c */
[-C--:B------:R-:W-:Y:S01]  /*15e60*/  FMUL R150, R150, R2.reuse ;  /* 0x0000000296967220 */ /* 0x080fe20000400000 */
[----:B------:R-:W-:Y:S01]  /*15e70*/  ISETP.GT.AND P5, PT, R0, RZ, P1 ;  /* 0x000000ff0000720c */ /* 0x000fe20000fa4270 */
[----:B------:R-:W-:Y:S01]  /*15e80*/  FMUL R151, R151, R2 ;  /* 0x0000000297977220 */ /* 0x000fe20000400000 */
[----:B------:R-:W-:Y:S01]  /*15e90*/  ISETP.GT.AND P0, PT, R3, 0x188, PT ;  /* 0x000001880300780c */ /* 0x000fe20003f04270 */
[----:B------:R-:W-:Y:S01]  /*15ea0*/  IMAD.U32 R3, RZ, RZ, UR8 ;  /* 0x00000008ff037e24 */ /* 0x000fe2000f8e00ff */
[----:B------:R-:W-:-:S02]  /*15eb0*/  F2FP.BF16.F32.PACK_AB R149, RZ, R149 ;  /* 0x00000095ff95723e */ /* 0x000fc400000010ff */
[----:B------:R-:W-:Y:S01]  /*15ec0*/  F2FP.BF16.F32.PACK_AB R150, RZ, R150 ;  /* 0x00000096ff96723e */ /* 0x000fe200000010ff */
[----:B------:R-:W-:Y:S01]  /*15ed0*/  UIMAD UR11, UR9, 0x300, URZ ;  /* 0x00000300090b78a4 */ /* 0x000fe2000f8e023f */
[----:B------:R-:W-:Y:S01]  /*15ee0*/  F2FP.BF16.F32.PACK_AB R151, RZ, R151 ;  /* 0x00000097ff97723e */ /* 0x000fe200000010ff */
[----:B------:R-:W-:Y:S01]  /*15ef0*/  FMUL R24, R24, R2 ;  /* 0x0000000218187220 */ /* 0x000fe20000400000 */
[----:B------:R-:W-:Y:S01]  /*15f00*/  IMAD.WIDE.U32 R4, R3, 0x300, R4 ;  /* 0x0000030003047825 */ /* 0x000fe200078e0004 */
[----:B------:R1:W-:Y:S04]  /*15f10*/  @P3 STG.E.U16 desc[UR44][R8.64+0xf2], R149 ;  /* 0x0000f29508003986 */ /* 0x0003e8000c10152c */
[----:B------:R-:W-:Y:S01]  /*15f20*/  @P4 STG.E.U16 desc[UR44][R6.64+0xf0], R150 ;  /* 0x0000f09606004986 */ /* 0x000fe2000c10152c */
[----:B------:R-:W-:Y:S01]  /*15f30*/  F2FP.BF16.F32.PACK_AB R24, RZ, R24 ;  /* 0x00000018ff18723e */ /* 0x000fe200000010ff */
[----:B0-----:R-:W-:-:S02]  /*15f40*/  VIADD R11, R5, UR11 ;  /* 0x0000000b050b7c36 */ /* 0x001fc40008000000 */
[----:B------:R-:W-:Y:S01]  /*15f50*/  @P2 STG.E.U16 desc[UR44][R6.64+0xf2], R151 ;  /* 0x0000f29706002986 */ /* 0x000fe2000c10152c */
[C---:B------:R-:W-:Y:S02]  /*15f60*/  ISETP.GT.AND P2, PT, R0.reuse, 0x1, P1 ;  /* 0x000000010000780c */ /* 0x040fe40000f44270 */
[----:B------:R-:W-:Y:S02]  /*15f70*/  @P5 MOV R10, R4 ;  /* 0x00000004000a5202 */ /* 0x000fe40000000f00 */
[C---:B------:R-:W-:Y:S01]  /*15f80*/  ISETP.GT.AND P4, PT, R0.reuse, RZ, P0 ;  /* 0x000000ff0000720c */ /* 0x040fe20000784270 */
[-C--:B------:R-:W-:Y:S02]  /*15f90*/  FMUL R25, R25, R2.reuse ;  /* 0x0000000219197220 */ /* 0x080fe40000400000 */
[----:B------:R0:W-:Y:S01]  /*15fa0*/  @P5 STG.E.U16 desc[UR44][R10.64], R24 ;  /* 0x000000180a005986 */ /* 0x0001e2000c10152c */
[----:B------:R-:W-:Y:S01]  /*15fb0*/  ISETP.GT.AND P5, PT, R0, 0x1, P0 ;  /* 0x000000010000780c */ /* 0x000fe200007a4270 */
[-C--:B------:R-:W-:Y:S01]  /*15fc0*/  FMUL R26, R26, R2.reuse ;  /* 0x000000021a1a7220 */ /* 0x080fe20000400000 */
[----:B------:R-:W-:Y:S01]  /*15fd0*/  ISETP.GT.AND P3, PT, R0, 0x8, P1 ;  /* 0x000000080000780c */ /* 0x000fe20000f64270 */
[-C--:B------:R-:W-:Y:S01]  /*15fe0*/  FMUL R27, R27, R2.reuse ;  /* 0x000000021b1b7220 */ /* 0x080fe20000400000 */
[----:B-1----:R-:W-:Y:S01]  /*15ff0*/  IADD3 R8, P6, R4, UR5, RZ ;  /* 0x0000000504087c10 */ /* 0x002fe2000ffde0ff */
[----:B------:R-:W-:Y:S01]  /*16000*/  FMUL R28, R28, R2 ;  /* 0x000000021c1c7220 */ /* 0x000fe20000400000 */
[----:B------:R-:W-:-:S02]  /*16010*/  F2FP.BF16.F32.PACK_AB R25, RZ, R25 ;  /* 0x00000019ff19723e */ /* 0x000fc400000010ff */
[----:B------:R-:W-:Y:S02]  /*16020*/  F2FP.BF16.F32.PACK_AB R26, RZ, R26 ;  /* 0x0000001aff1a723e */ /* 0x000fe400000010ff */
[----:B------:R-:W-:Y:S01]  /*16030*/  IADD3.X R9, R11, UR4, RZ, P6, !PT ;  /* 0x000000040b097c10 */ /* 0x000fe2000b7fe4ff */
[----:B0-----:R-:W-:Y:S01]  /*16040*/  @P2 IMAD.MOV.U32 R10, RZ, RZ, R4 ;  /* 0x000000ffff0a2224 */ /* 0x001fe200078e0004 */
[----:B------:R-:W-:Y:S01]  /*16050*/  F2FP.BF16.F32.PACK_AB R27, RZ, R27 ;  /* 0x0000001bff1b723e */ /* 0x000fe200000010ff */
[----:B------:R-:W-:Y:S01]  /*16060*/  VIADD R5, R5, UR11 ;  /* 0x0000000b05057c36 */ /* 0x000fe20008000000 */
[----:B------:R-:W-:Y:S02]  /*16070*/  F2FP.BF16.F32.PACK_AB R28, RZ, R28 ;  /* 0x0000001cff1c723e */ /* 0x000fe400000010ff */
[----:B------:R-:W-:Y:S04]  /*16080*/  @P2 STG.E.U16 desc[UR44][R10.64+0x2], R25 ;  /* 0x000002190a002986 */ /* 0x000fe8000c10152c */
[----:B------:R-:W-:Y:S01]  /*16090*/  @P4 STG.E.U16 desc[UR44][R8.64], R26 ;  /* 0x0000001a08004986 */ /* 0x000fe2000c10152c */
[----:B------:R-:W-:-:S03]  /*160a0*/  ISETP.GT.AND P4, PT, R0, 0x9, P0 ;  /* 0x000000090000780c */ /* 0x000fc60000784270 */
[----:B------:R0:W-:Y:S01]  /*160b0*/  @P5 STG.E.U16 desc[UR44][R8.64+0x2], R27 ;  /* 0x0000021b08005986 */ /* 0x0001e2000c10152c */
[----:B------:R-:W-:-:S03]  /*160c0*/  ISETP.GT.AND P5, PT, R0, 0x9, P1 ;  /* 0x000000090000780c */ /* 0x000fc60000fa4270 */
[----:B------:R-:W-:Y:S01]  /*160d0*/  @P3 STG.E.U16 desc[UR44][R4.64+0x10], R28 ;  /* 0x0000101c04003986 */ /* 0x000fe2000c10152c */
[----:B------:R-:W-:Y:S01]  /*160e0*/  ISETP.GT.AND P3, PT, R0, 0x8, P0 ;  /* 0x000000080000780c */ /* 0x000fe20000764270 */
[-C--:B------:R-:W-:Y:S01]  /*160f0*/  FMUL R29, R29, R2.reuse ;  /* 0x000000021d1d7220 */ /* 0x080fe20000400000 */
[-C--:B------:R-:W-:Y:S01]  /*16100*/  FMUL R30, R30, R2.reuse ;  /* 0x000000021e1e7220 */ /* 0x080fe20000400000 */
[----:B------:R-:W-:Y:S01]  /*16110*/  FMUL R31, R31, R2 ;  /* 0x000000021f1f7220 */ /* 0x000fe20000400000 */
[----:B------:R-:W-:Y:S02]  /*16120*/  IADD3 R6, P6, R4, UR5, RZ ;  /* 0x0000000504067c10 */ /* 0x000fe4000ffde0ff */
[----:B------:R-:W-:Y:S02]  /*16130*/  F2FP.BF16.F32.PACK_AB R29, RZ, R29 ;  /* 0x0000001dff1d723e */ /* 0x000fe400000010ff */
[----:B------:R-:W-:Y:S02]  /*16140*/  F2FP.BF16.F32.PACK_AB R30, RZ, R30 ;  /* 0x0000001eff1e723e */ /* 0x000fe400000010ff */
[----:B------:R-:W-:-:S02]  /*16150*/  IADD3.X R7, R5, UR4, RZ, P6, !PT ;  /* 0x0000000405077c10 */ /* 0x000fc4000b7fe4ff */
[----:B------:R-:W-:Y:S01]  /*16160*/  F2FP.BF16.F32.PACK_AB R31, RZ, R31 ;  /* 0x0000001fff1f723e */ /* 0x000fe200000010ff */
[----:B------:R-:W-:Y:S01]  /*16170*/  @P5 STG.E.U16 desc[UR44][R4.64+0x12], R29 ;  /* 0x0000121d04005986 */ /* 0x000fe2000c10152c */
[----:B------:R-:W-:-:S03]  /*16180*/  ISETP.GT.AND P2, PT, R0, 0x10, P1 ;  /* 0x000000100000780c */ /* 0x000fc60000f44270 */
[----:B------:R-:W-:Y:S01]  /*16190*/  @P3 STG.E.U16 desc[UR44][R6.64+0x10], R30 ;  /* 0x0000101e06003986 */ /* 0x000fe2000c10152c */
[----:B------:R-:W-:Y:S01]  /*161a0*/  ISETP.GT.AND P3, PT, R0, 0x11, P1 ;  /* 0x000000110000780c */ /* 0x000fe20000f64270 */
[-C--:B------:R-:W-:Y:S02]  /*161b0*/  FMUL R32, R32, R2.reuse ;  /* 0x0000000220207220 */ /* 0x080fe40000400000 */
[----:B------:R-:W-:Y:S01]  /*161c0*/  @P4 STG.E.U16 desc[UR44][R6.64+0x12], R31 ;  /* 0x0000121f06004986 */ /* 0x000fe2000c10152c */
[C---:B------:R-:W-:Y:S01]  /*161d0*/  ISETP.GT.AND P4, PT, R0.reuse, 0x10, P0 ;  /* 0x000000100000780c */ /* 0x040fe20000784270 */
[-C--:B------:R-:W-:Y:S01]  /*161e0*/  FMUL R33, R33, R2.reuse ;  /* 0x0000000221217220 */ /* 0x080fe20000400000 */
[----:B------:R-:W-:Y:S01]  /*161f0*/  ISETP.GT.AND P5, PT, R0, 0x11, P0 ;  /* 0x000000110000780c */ /* 0x000fe200007a4270 */
[-C--:B------:R-:W-:Y:S01]  /*16200*/  FMUL R34, R34, R2.reuse ;  /* 0x0000000222227220 */ /* 0x080fe20000400000 */
[----:B------:R-:W-:Y:S01]  /*16210*/  FMUL R35, R35, R2 ;  /* 0x0000000223237220 */ /* 0x000fe20000400000 */
[----:B------:R-:W-:-:S02]  /*16220*/  F2FP.BF16.F32.PACK_AB R32, RZ, R32 ;  /* 0x00000020ff20723e */ /* 0x000fc400000010ff */
[----:B------:R-:W-:Y:S02]  /*16230*/  F2FP.BF16.F32.PACK_AB R33, RZ, R33 ;  /* 0x00000021ff21723e */ /* 0x000fe400000010ff */
[----:B------:R-:W-:Y:S02]  /*16240*/  F2FP.BF16.F32.PACK_AB R34, RZ, R34 ;  /* 0x00000022ff22723e */ /* 0x000fe400000010ff */
        /* <DEDUP_REMOVED lines=8> */
[-C--:B------:R-:W-:Y:S02]  /*162d0*/  FMUL R37, R37, R2.reuse ;  /* 0x0000000225257220 */ /* 0x080fe40000400000 */
[----:B------:R-:W-:Y:S01]  /*162e0*/  @P5 STG.E.U16 desc[UR44][R6.64+0x22], R35 ;  /* 0x0000222306005986 */ /* 0x000fe2000c10152c */
        /* <DEDUP_REMOVED lines=156> */
[-C--:B------:R-:W-:Y:S01]  /*16cb0*/  FMUL R76, R76, R2.reuse ;  /* 0x000000024c4c7220 */ /* 0x080fe20000400000 */
[C---:B------:R-:W-:Y:S02]  /*16cc0*/  ISETP.GT.AND P6, PT, R0.reuse, 0x69, P0 ;  /* 0x000000690000780c */ /* 0x040fe400007c4270 */
        /* <DEDUP_REMOVED lines=10> */
[C---:B------:R-:W-:Y:S02]  /*16d70*/  ISETP.GT.AND P4, PT, R0.reuse, 0x70, P1 ;  /* 0x000000700000780c */ /* 0x040fe40000f84270 */
[C---:B------:R-:W-:Y:S01]  /*16d80*/  ISETP.GT.AND P2, PT, R0.reuse, 0x71, P1 ;  /* 0x000000710000780c */ /* 0x040fe20000f44270 */
[----:B------:R-:W-:Y:S01]  /*16d90*/  @P3 STG.E.U16 desc[UR44][R4.64+0xd2], R77 ;  /* 0x0000d24d04003986 */ /* 0x000fe2000c10152c */
[C---:B------:R-:W-:Y:S02]  /*16da0*/  ISETP.GT.AND P3, PT, R0.reuse, 0x78, P1 ;  /* 0x000000780000780c */ /* 0x040fe40000f64270 */
[----:B------:R-:W-:Y:S01]  /*16db0*/  ISETP.GT.AND P1, PT, R0, 0x79, P1 ;  /* 0x000000790000780c */ /* 0x000fe20000f24270 */
[----:B------:R-:W-:Y:S01]  /*16dc0*/  @P5 STG.E.U16 desc[UR44][R6.64+0xd0], R78 ;  /* 0x0000d04e06005986 */ /* 0x000fe2000c10152c */
[----:B------:R-:W-:-:S03]  /*16dd0*/  FMUL R80, R80, R2 ;  /* 0x0000000250507220 */ /* 0x000fc60000400000 */
[----:B------:R-:W-:Y:S01]  /*16de0*/  @P6 STG.E.U16 desc[UR44][R6.64+0xd2], R79 ;  /* 0x0000d24f06006986 */ /* 0x000fe2000c10152c */
[C---:B------:R-:W-:Y:S01]  /*16df0*/  ISETP.GT.AND P6, PT, R0.reuse, 0x70, P0 ;  /* 0x000000700000780c */ /* 0x040fe200007c4270 */
[----:B------:R-:W-:Y:S01]  /*16e00*/  FMUL R81, R81, R2 ;  /* 0x0000000251517220 */ /* 0x000fe20000400000 */
[----:B------:R-:W-:Y:S02]  /*16e10*/  F2FP.BF16.F32.PACK_AB R80, RZ, R80 ;  /* 0x00000050ff50723e */ /* 0x000fe400000010ff */
[----:B------:R-:W-:Y:S01]  /*16e20*/  ISETP.GT.AND P5, PT, R0, 0x71, P0 ;  /* 0x000000710000780c */ /* 0x000fe200007a4270 */
[----:B------:R-:W-:Y:S01]  /*16e30*/  FMUL R82, R82, R2 ;  /* 0x0000000252527220 */ /* 0x000fe20000400000 */
[----:B------:R-:W-:Y:S01]  /*16e40*/  F2FP.BF16.F32.PACK_AB R81, RZ, R81 ;  /* 0x00000051ff51723e */ /* 0x000fe200000010ff */
[----:B------:R-:W-:Y:S01]  /*16e50*/  @P4 STG.E.U16 desc[UR44][R4.64+0xe0], R80 ;  /* 0x0000e05004004986 */ /* 0x000fe2000c10152c */
[----:B------:R-:W-:Y:S01]  /*16e60*/  ISETP.GT.AND P4, PT, R0, 0x78, P0 ;  /* 0x000000780000780c */ /* 0x000fe20000784270 */
[--C-:B0-----:R-:W-:Y:S01]  /*16e70*/  @P3 IMAD.MOV.U32 R8, RZ, RZ, R4.reuse ;  /* 0x000000ffff083224 */ /* 0x101fe200078e0004 */
[----:B------:R-:W-:Y:S01]  /*16e80*/  @P3 MOV R9, R5 ;  /* 0x0000000500093202 */ /* 0x000fe20000000f00 */
[----:B------:R-:W-:Y:S01]  /*16e90*/  @P1 IMAD.MOV.U32 R10, RZ, RZ, R4 ;  /* 0x000000ffff0a1224 */ /* 0x000fe200078e0004 */
[----:B------:R0:W-:Y:S01]  /*16ea0*/  @P2 STG.E.U16 desc[UR44][R4.64+0xe2], R81 ;  /* 0x0000e25104002986 */ /* 0x0001e2000c10152c */
[----:B------:R-:W-:Y:S01]  /*16eb0*/  @P1 IMAD.MOV.U32 R11, RZ, RZ, R5 ;  /* 0x000000ffff0b1224 */ /* 0x000fe200078e0005 */
[----:B------:R-:W-:Y:S01]  /*16ec0*/  F2FP.BF16.F32.PACK_AB R82, RZ, R82 ;  /* 0x00000052ff52723e */ /* 0x000fe200000010ff */
[-C--:B--2---:R-:W-:Y:S01]  /*16ed0*/  FMUL R83, R83, R2.reuse ;  /* 0x0000000253537220 */ /* 0x084fe20000400000 */
[-C--:B---3--:R-:W-:Y:S01]  /*16ee0*/  FMUL R84, R84, R2.reuse ;  /* 0x0000000254547220 */ /* 0x088fe20000400000 */
[----:B------:R-:W-:Y:S01]  /*16ef0*/  ISETP.GT.AND P0, PT, R0, 0x79, P0 ;  /* 0x000000790000780c */ /* 0x000fe20000704270 */
[-C--:B----4-:R-:W-:Y:S01]  /*16f00*/  FMUL R85, R85, R2.reuse ;  /* 0x0000000255557220 */ /* 0x090fe20000400000 */
[----:B0-----:R-:W-:Y:S01]  /*16f10*/  @P6 IMAD.MOV.U32 R4, RZ, RZ, R6 ;  /* 0x000000ffff046224 */ /* 0x001fe200078e0006 */
[----:B------:R-:W-:Y:S01]  /*16f20*/  @P6 MOV R5, R7 ;  /* 0x0000000700056202 */ /* 0x000fe20000000f00 */
[----:B------:R-:W-:Y:S01]  /*16f30*/  FMUL R86, R86, R2 ;  /* 0x0000000256567220 */ /* 0x000fe20000400000 */
[----:B------:R-:W-:-:S03]  /*16f40*/  F2FP.BF16.F32.PACK_AB R83, RZ, R83 ;  /* 0x00000053ff53723e */ /* 0x000fc600000010ff */
[----:B------:R0:W-:Y:S01]  /*16f50*/  @P6 STG.E.U16 desc[UR44][R4.64+0xe0], R82 ;  /* 0x0000e05204006986 */ /* 0x0001e2000c10152c */
[----:B------:R-:W-:Y:S01]  /*16f60*/  FMUL R87, R87, R2 ;  /* 0x0000000257577220 */ /* 0x000fe20000400000 */
[----:B------:R-:W-:Y:S02]  /*16f70*/  F2FP.BF16.F32.PACK_AB R84, RZ, R84 ;  /* 0x00000054ff54723e */ /* 0x000fe400000010ff */
[----:B------:R-:W-:Y:S02]  /*16f80*/  F2FP.BF16.F32.PACK_AB R85, RZ, R85 ;  /* 0x00000055ff55723e */ /* 0x000fe400000010ff */
[----:B------:R-:W-:Y:S01]  /*16f90*/  F2FP.BF16.F32.PACK_AB R86, RZ, R86 ;  /* 0x00000056ff56723e */ /* 0x000fe200000010ff */
[----:B0-----:R-:W-:Y:S02]  /*16fa0*/  @P5 IMAD.MOV.U32 R4, RZ, RZ, R6 ;  /* 0x000000ffff045224 */ /* 0x001fe400078e0006 */
[----:B------:R-:W-:Y:S01]  /*16fb0*/  @P5 IMAD.MOV.U32 R5, RZ, RZ, R7 ;  /* 0x000000ffff055224 */ /* 0x000fe200078e0007 */
[----:B------:R-:W-:-:S04]  /*16fc0*/  F2FP.BF16.F32.PACK_AB R87, RZ, R87 ;  /* 0x00000057ff57723e */ /* 0x000fc800000010ff */
[----:B------:R0:W-:Y:S04]  /*16fd0*/  @P5 STG.E.U16 desc[UR44][R4.64+0xe2], R83 ;  /* 0x0000e25304005986 */ /* 0x0001e8000c10152c */
[----:B------:R1:W-:Y:S04]  /*16fe0*/  @P3 STG.E.U16 desc[UR44][R8.64+0xf0], R84 ;  /* 0x0000f05408003986 */ /* 0x0003e8000c10152c */
[----:B------:R1:W-:Y:S01]  /*16ff0*/  @P1 STG.E.U16 desc[UR44][R10.64+0xf2], R85 ;  /* 0x0000f2550a001986 */ /* 0x0003e2000c10152c */
[----:B0-----:R-:W-:Y:S01]  /*17000*/  @P4 IMAD.MOV.U32 R4, RZ, RZ, R6 ;  /* 0x000000ffff044224 */ /* 0x001fe200078e0006 */
[----:B------:R-:W-:-:S05]  /*17010*/  @P4 MOV R5, R7 ;  /* 0x0000000700054202 */ /* 0x000fca0000000f00 */
[----:B------:R1:W-:Y:S04]  /*17020*/  @P4 STG.E.U16 desc[UR44][R4.64+0xf0], R86 ;  /* 0x0000f05604004986 */ /* 0x0003e8000c10152c */
[----:B------:R1:W-:Y:S02]  /*17030*/  @P0 STG.E.U16 desc[UR44][R6.64+0xf2], R87 ;  /* 0x0000f25706000986 */ /* 0x0003e4000c10152c */
.L_x_532:
[----:B------:R-:W-:Y:S05]  /*17040*/  BSYNC B0 ;  /* 0x0000000000007941 */ /* 0x000fea0003800000 */
.L_x_28:
[----:B01----:R-:W2:Y:S04]  /*17050*/  LDL.LU R5, [R1+0x100] ;  /* 0x0001000001057983 */ /* 0x003ea80000300800 */
[----:B------:R-:W2:Y:S01]  /*17060*/  LDL.LU R4, [R1+0x104] ;  /* 0x0001040001047983 */ /* 0x000ea20000300800 */
[----:B------:R-:W-:Y:S01]  /*17070*/  ULDC UR4, c[0x0][0xc] ;  /* 0x0000030000047ab9 */ /* 0x000fe20000000800 */
[----:B------:R-:W-:Y:S01]  /*17080*/  ULDC UR5, c[0x0][0x10] ;  /* 0x0000040000057ab9 */ /* 0x000fe20000000800 */
[----:B------:R-:W2:Y:S01]  /*17090*/  LDC R3, c[0x0][0x14] ;  /* 0x00000500ff037b82 */ /* 0x000ea20000000800 */
[----:B------:R-:W-:Y:S01]  /*170a0*/  UIMAD.WIDE.U32 UR4, UR4, UR5, URZ ;  /* 0x00000005040472a5 */ /* 0x000fe2000f8e003f */
[----:B----4-:R-:W-:Y:S01]  /*170b0*/  PRMT R0, RZ, 0x7610, R0 ;  /* 0x00007610ff007816 */ /* 0x010fe20000000000 */
[----:B------:R-:W-:Y:S01]  /*170c0*/  UMOV UR41, 0xffffffff ;  /* 0xffffffff00297882 */ /* 0x000fe20000000000 */
[----:B------:R-:W-:-:S03]  /*170d0*/  UMOV UR42, 0xffffffff ;  /* 0xffffffff002a7882 */ /* 0x000fc60000000000 */
[----:B--2---:R-:W-:-:S04]  /*170e0*/  IMAD.WIDE.U32 R4, R3, UR4, R4 ;  /* 0x0000000403047c25 */ /* 0x004fc8000f8e0004 */
[----:B------:R-:W-:Y:S01]  /*170f0*/  IMAD R3, R3, UR5, RZ ;  /* 0x0000000503037c24 */ /* 0x000fe2000f8e02ff */
[----:B------:R-:W-:Y:S01]  /*17100*/  ULDC.64 UR4, c[0x0][0x650] ;  /* 0x0001940000047ab9 */ /* 0x000fe20000000a00 */
[----:B------:R-:W-:Y:S01]  /*17110*/  IMAD.MOV.U32 R7, RZ, RZ, R4 ;  /* 0x000000ffff077224 */ /* 0x000fe200078e0004 */
[----:B------:R-:W-:Y:S01]  /*17120*/  ISETP.GE.U32.AND P0, PT, R4, UR4, PT ;  /* 0x0000000404007c0c */ /* 0x000fe2000bf06070 */
[----:B------:R-:W-:-:S05]  /*17130*/  IMAD.IADD R6, R5, 0x1, R3 ;  /* 0x0000000105067824 */ /* 0x000fca00078e0203 */
[----:B------:R0:W-:Y:S01]  /*17140*/  STL [R1+0x100], R6 ;  /* 0x0001000601007387 */ /* 0x0001e20000100800 */
[----:B------:R-:W-:-:S03]  /*17150*/  ISETP.GE.U32.AND.EX P0, PT, R6, UR5, PT, P0 ;  /* 0x0000000506007c0c */ /* 0x000fc6000bf06100 */
[----:B------:R0:W-:Y:S10]  /*17160*/  STL [R1+0x104], R7 ;  /* 0x0001040701007387 */ /* 0x0001f40000100800 */
[----:B0-----:R-:W-:Y:S05]  /*17170*/  @P0 BRA `(.L_x_533) ;  /* 0x0000000400880947 */ /* 0x001fea0003800000 */
[----:B------:R-:W0:Y:S01]  /*17180*/  S2UR UR6, SR_CTAID.X ;  /* 0x00000000000679c3 */ /* 0x000e220000002500 */
[----:B------:R-:W-:Y:S01]  /*17190*/  ULDC.64 UR12, c[0x0][0x628] ;  /* 0x00018a00000c7ab9 */ /* 0x000fe20000000a00 */
[----:B------:R-:W-:Y:S01]  /*171a0*/  ULDC UR4, c[0x0][0x150] ;  /* 0x0000540000047ab9 */ /* 0x000fe20000000800 */
[----:B------:R-:W-:Y:S01]  /*171b0*/  ISETP.NE.U32.AND P0, PT, RZ, UR12, PT ;  /* 0x0000000cff007c0c */ /* 0x000fe2000bf05070 */
[----:B------:R-:W-:Y:S01]  /*171c0*/  ULDC UR15, c[0x0][0x630] ;  /* 0x00018c00000f7ab9 */ /* 0x000fe20000000800 */
[C---:B------:R-:W-:Y:S01]  /*171d0*/  R2UR UR16, R7.reuse ;  /* 0x00000000071072ca */ /* 0x040fe200000e0000 */
[----:B------:R-:W-:Y:S01]  /*171e0*/  ULDC UR19, c[0x0][0x154] ;  /* 0x0000550000137ab9 */ /* 0x000fe20000000800 */
[----:B------:R-:W-:Y:S01]  /*171f0*/  ISETP.NE.AND.EX P0, PT, RZ, UR13, PT, P0 ;  /* 0x0000000dff007c0c */ /* 0x000fe2000bf05300 */
[----:B------:R-:W1:Y:S01]  /*17200*/  S2UR UR18, SR_CTAID.Y ;  /* 0x00000000001279c3 */ /* 0x000e620000002600 */
[----:B------:R-:W-:Y:S02]  /*17210*/  R2UR UR17, R6 ;  /* 0x00000000061172ca */ /* 0x000fe400000e0000 */
[----:B------:R-:W-:-:S02]  /*17220*/  R2UR UR10, R7 ;  /* 0x00000000070a72ca */ /* 0x000fc400000e0000 */
[----:B------:R-:W-:Y:S02]  /*17230*/  R2UR UR11, R6 ;  /* 0x00000000060b72ca */ /* 0x000fe400000e0000 */
[----:B0-----:R-:W-:-:S05]  /*17240*/  I2FP.F32.U32 R0, UR6 ;  /* 0x0000000600007c45 */ /* 0x001fca0008201000 */
[----:B------:R-:W-:-:S04]  /*17250*/  FMUL R0, R0, UR4 ;  /* 0x0000000400007c20 */ /* 0x000fc80008400000 */
[----:B------:R0:W2:Y:S01]  /*17260*/  F2I.U32.TRUNC.NTZ R3, R0 ;  /* 0x0000000000037305 */ /* 0x0000a2000020f000 */
[----:B-1----:R-:W-:Y:S05]  /*17270*/  @!P0 BRA `(.L_x_534) ;  /* 0x0000000000308947 */ /* 0x002fea0003800000 */
        /* <DEDUP_REMOVED lines=12> */
.L_x_534:
[----:B------:R-:W-:Y:S01]  /*17340*/  USHF.R.U64 UR42, UR10, UR15, UR11 ;  /* 0x0000000f0a2a7299 */ /* 0x000fe2000800120b */
[----:B0-----:R-:W-:Y:S01]  /*17350*/  I2FP.F32.U32 R0, UR18 ;  /* 0x0000001200007c45 */ /* 0x001fe20008201000 */
[----:B------:R-:W-:Y:S02]  /*17360*/  USHF.R.U32.HI UR4, URZ, UR15, UR11 ;  /* 0x0000000f3f047299 */ /* 0x000fe4000801160b */
        /* <DEDUP_REMOVED lines=8> */
[----:B------:R-:W-:Y:S01]  /*173f0*/  UIMAD.WIDE.U32 UR8, UR10, UR12, UR8 ;  /* 0x0000000c0a0872a5 */ /* 0x000fe2000f8e0008 */
[----:B--2---:R-:W-:Y:S01]  /*17400*/  R2UR UR12, R3 ;  /* 0x00000000030c72ca */ /* 0x004fe200000e0000 */
[----:B------:R-:W-:Y:S01]  /*17410*/  UIMAD UR10, UR10, UR13, UR4 ;  /* 0x0000000d0a0a72a4 */ /* 0x000fe2000f8e0204 */
[----:B------:R-:W-:Y:S01]  /*17420*/  ULDC UR11, c[0x0][0x618] ;  /* 0x00018600000b7ab9 */ /* 0x000fe20000000800 */
[----:B------:R-:W-:Y:S02]  /*17430*/  ULDC UR21, c[0x0][0x658] ;  /* 0x0001960000157ab9 */ /* 0x000fe40000000800 */
[----:B------:R-:W-:Y:S01]  /*17440*/  UIADD3 UR9, UR9, UR10, URZ ;  /* 0x0000000a09097290 */ /* 0x000fe2000fffe03f */
[----:B------:R-:W-:Y:S01]  /*17450*/  UMOV UR15, 0xffffffff ;  /* 0xffffffff000f7882 */ /* 0x000fe20000000000 */
[----:B------:R-:W-:Y:S01]  /*17460*/  ULDC.64 UR4, c[0x0][0x640] ;  /* 0x0001900000047ab9 */ /* 0x000fe20000000a00 */
[----:B------:R-:W-:Y:S01]  /*17470*/  USHF.L.U32 UR15, UR15, UR21, URZ ;  /* 0x000000150f0f7299 */ /* 0x000fe2000800063f */
[----:B------:R-:W-:Y:S01]  /*17480*/  ISETP.NE.U32.AND P0, PT, RZ, UR4, PT ;  /* 0x00000004ff007c0c */ /* 0x000fe2000bf05070 */
[----:B------:R-:W-:-:S02]  /*17490*/  USHF.R.U64 UR16, UR8, UR11, UR9 ;  /* 0x0000000b08107299 */ /* 0x000fc40008001209 */
[----:B------:R-:W-:Y:S01]  /*174a0*/  USHF.R.U32.HI UR8, URZ, UR11, UR9 ;  /* 0x0000000b3f087299 */ /* 0x000fe20008011609 */
[----:B0-----:R-:W-:Y:S01]  /*174b0*/  R2UR UR14, R0 ;  /* 0x00000000000e72ca */ /* 0x001fe200000e0000 */
[----:B------:R-:W-:Y:S01]  /*174c0*/  ULDC UR17, c[0x0][0x608] ;  /* 0x0001820000117ab9 */ /* 0x000fe20000000800 */
[----:B------:R-:W-:Y:S01]  /*174d0*/  ULOP3.LUT UR40, URZ, UR15, URZ, 0x33, !UPT ;  /* 0x0000000f3f287292 */ /* 0x000fe2000f8e333f */
[----:B------:R-:W-:Y:S01]  /*174e0*/  ISETP.NE.AND.EX P0, PT, RZ, UR5, PT, P0 ;  /* 0x00000005ff007c0c */ /* 0x000fe2000bf05300 */
[----:B------:R-:W-:Y:S02]  /*174f0*/  USHF.R.U64 UR15, UR16, UR17, UR8 ;  /* 0x00000011100f7299 */ /* 0x000fe40008001208 */
[----:B------:R-:W-:Y:S02]  /*17500*/  USHF.R.U32.HI UR8, URZ, UR17, UR8 ;  /* 0x000000113f087299 */ /* 0x000fe40008011608 */
[----:B------:R-:W-:Y:S02]  /*17510*/  UIADD3 UR12, -UR12, URZ, URZ ;  /* 0x0000003f0c0c7290 */ /* 0x000fe4000fffe13f */
[----:B------:R-:W-:Y:S01]  /*17520*/  USHF.R.U64 UR17, UR15, UR21, UR8 ;  /* 0x000000150f117299 */ /* 0x000fe20008001208 */
[----:B------:R-:W-:Y:S01]  /*17530*/  UMOV UR19, 0x1 ;  /* 0x0000000100137882 */ /* 0x000fe20000000000 */
[----:B------:R-:W-:Y:S01]  /*17540*/  ULDC UR13, c[0x0][0x144] ;  /* 0x00005100000d7ab9 */ /* 0x000fe20000000800 */
[----:B------:R-:W-:Y:S01]  /*17550*/  ULDC UR7, c[0x0][0x600] ;  /* 0x0001800000077ab9 */ /* 0x000fe20000000800 */
[----:B------:R-:W-:-:S02]  /*17560*/  USHF.L.U32 UR24, UR19, UR21, URZ ;  /* 0x0000001513187299 */ /* 0x000fc4000800063f */
[----:B------:R-:W-:Y:S02]  /*17570*/  USHF.R.U32.HI UR8, URZ, UR21, UR8 ;  /* 0x000000153f087299 */ /* 0x000fe40008011608 */
[----:B------:R-:W-:Y:S02]  /*17580*/  UIMAD UR21, UR13, UR12, UR6 ;  /* 0x0000000c0d1572a4 */ /* 0x000fe4000f8e0206 */
[----:B------:R-:W-:Y:S02]  /*17590*/  UIADD3 UR20, UR7, -0x1, URZ ;  /* 0xffffffff07147890 */ /* 0x000fe4000fffe03f */
[----:B------:R-:W-:Y:S01]  /*175a0*/  UIADD3 UR19, -UR14, URZ, URZ ;  /* 0x0000003f0e137290 */ /* 0x000fe2000fffe13f */
        /* <DEDUP_REMOVED lines=17> */
.L_x_535:
[----:B------:R-:W-:Y:S01]  /*176c0*/  UISETP.NE.AND UP0, UPT, UR39, URZ, UPT ;  /* 0x0000003f2700728c */ /* 0x000fe2000bf05270 */
[----:B------:R-:W-:Y:S01]  /*176d0*/  IMAD.MOV.U32 R0, RZ, RZ, 0x1 ;  /* 0x00000001ff007424 */ /* 0x000fe200078e00ff */
[----:B------:R-:W-:Y:S02]  /*176e0*/  USHF.R.U64 UR4, UR6, UR22, UR8 ;  /* 0x0000001606047299 */ /* 0x000fe40008001208 */
[----:B------:R-:W-:Y:S02]  /*176f0*/  ULOP3.LUT UR40, UR15, UR40, URZ, 0xc0, !UPT ;  /* 0x000000280f287292 */ /* 0x000fe4000f8ec03f */
[----:B------:R-:W-:Y:S02]  /*17700*/  UIADD3 UR5, -UR4, URZ, URZ ;  /* 0x0000003f04057290 */ /* 0x000fe4000fffe13f */
[----:B------:R-:W-:Y:S02]  /*17710*/  UIMAD UR40, UR24, UR4, UR40 ;  /* 0x00000004182872a4 */ /* 0x000fe4000f8e0228 */
[----:B------:R-:W-:-:S02]  /*17720*/  ULOP3.LUT UR16, UR16, UR20, URZ, 0xc0, !UPT ;  /* 0x0000001410107292 */ /* 0x000fc4000f8ec03f */
[----:B------:R-:W-:Y:S02]  /*17730*/  @UP0 UIMAD UR21, UR25, UR19, UR18 ;  /* 0x00000013191502a4 */ /* 0x000fe4000f8e0212 */
[----:B------:R-:W-:-:S03]  /*17740*/  UIMAD UR4, UR5, UR23, UR17 ;  /* 0x00000017050472a4 */ /* 0x000fc6000f8e0211 */
[----:B------:R-:W-:Y:S01]  /*17750*/  ULDC UR5, c[0x0][0x610] ;  /* 0x0001840000057ab9 */ /* 0x000fe20000000800 */
[----:B------:R-:W-:Y:S02]  /*17760*/  UIMAD UR4, UR4, UR7, UR16 ;  /* 0x00000007040472a4 */ /* 0x000fe4000f8e0210 */
[----:B------:R-:W-:-:S04]  /*17770*/  UIMAD UR40, UR40, UR5, UR21 ;  /* 0x00000005282872a4 */ /* 0x000fc8000f8e0215 */
[----:B------:R-:W-:Y:S02]  /*17780*/  USEL UR41, UR4, UR40, !UP0 ;  /* 0x0000002804297287 */ /* 0x000fe4000c000000 */
[----:B------:R-:W-:-:S12]  /*17790*/  USEL UR40, UR40, UR4, !UP0 ;  /* 0x0000000428287287 */ /* 0x000fd8000c000000 */
.L_x_533:
[----:B------:R-:W-:-:S13]  /*177a0*/  LOP3.LUT P0, RZ, R0, 0xff, RZ, 0xc0, !PT ;  /* 0x000000ff00ff7812 */ /* 0x000fda000780c0ff */
[----:B------:R-:W-:Y:S05]  /*177b0*/  @P0 BRA `(.L_x_536) ;  /* 0xfffffe9800440947 */ /* 0x000fea000383ffff */
[----:B------:R-:W-:Y:S05]  /*177c0*/  EXIT ;  /* 0x000000000000794d */ /* 0x000fea0003800000 */
.L_x_3:
[----:B------:R-:W2:Y:S01]  /*177d0*/  LDL R4, [R1+0x104] ;  /* 0x0001040001047983 */ /* 0x000ea20000100800 */
[----:B------:R-:W-:-:S03]  /*177e0*/  ULDC.64 UR8, c[0x0][0x650] ;  /* 0x0001940000087ab9 */ /* 0x000fc60000000a00 */
[----:B------:R-:W3:Y:S01]  /*177f0*/  LDL R3, [R1+0x100] ;  /* 0x0001000001037983 */ /* 0x000ee20000100800 */
[----:B------:R-:W-:Y:S01]  /*17800*/  PRMT R0, RZ, 0x7610, R0 ;  /* 0x00007610ff007816 */ /* 0x000fe20000000000 */
[----:B------:R-:W-:Y:S01]  /*17810*/  IMAD.MOV.U32 R2, RZ, RZ, -0x1 ;  /* 0xffffffffff027424 */ /* 0x000fe200078e00ff */
[----:B------:R-:W-:Y:S01]  /*17820*/  MOV R5, 0xffffffff ;  /* 0xffffffff00057802 */ /* 0x000fe20000000f00 */
[----:B------:R-:W-:Y:S01]  /*17830*/  IMAD.MOV.U32 R10, RZ, RZ, -0x1 ;  /* 0xffffffffff0a7424 */ /* 0x000fe200078e00ff */
[----:B--2---:R-:W-:-:S04]  /*17840*/  ISETP.GE.U32.AND P0, PT, R4, UR8, PT ;  /* 0x0000000804007c0c */ /* 0x004fc8000bf06070 */
[----:B---3--:R-:W-:-:S13]  /*17850*/  ISETP.GE.U32.AND.EX P0, PT, R3, UR9, PT, P0 ;  /* 0x0000000903007c0c */ /* 0x008fda000bf06100 */
[----:B------:R-:W-:Y:S05]  /*17860*/  @P0 BRA `(.L_x_537) ;  /* 0x00000004008c0947 */ /* 0x000fea0003800000 */
[----:B------:R-:W-:Y:S01]  /*17870*/  I2FP.F32.U32 R0, UR4 ;  /* 0x0000000400007c45 */ /* 0x000fe20008201000 */
[----:B0-----:R-:W-:Y:S01]  /*17880*/  ULDC.64 UR16, c[0x0][0x628] ;  /* 0x00018a0000107ab9 */ /* 0x001fe20000000a00 */
        /* <DEDUP_REMOVED lines=24> */
.L_x_538:
        /* <DEDUP_REMOVED lines=24> */
[----:B------:R-:W-:Y:S01]  /*17b90*/  UMOV UR19, 0x1 ;  /* 0x0000000100137882 */ /* 0x000fe20000000000 */
[----:B------:R-:W-:Y:S01]  /*17ba0*/  ULDC UR20, c[0x0][0x608] ;  /* 0x0001820000147ab9 */ /* 0x000fe20000000800 */
[----:B------:R-:W-:Y:S01]  /*17bb0*/  USHF.L.U32 UR26, UR19, UR23, URZ ;  /* 0x00000017131a7299 */ /* 0x000fe2000800063f */
[----:B------:R-:W-:Y:S01]  /*17bc0*/  ISETP.NE.AND.EX P0, PT, RZ, UR9, PT, P0 ;  /* 0x00000009ff007c0c */ /* 0x000fe2000bf05300 */
[----:B------:R-:W-:Y:S02]  /*17bd0*/  USHF.R.U64 UR19, UR18, UR20, UR11 ;  /* 0x0000001412137299 */ /* 0x000fe4000800120b */
[----:B------:R-:W-:Y:S02]  /*17be0*/  USHF.R.U32.HI UR11, URZ, UR20, UR11 ;  /* 0x000000143f0b7299 */ /* 0x000fe4000801160b */
[----:B------:R-:W-:-:S02]  /*17bf0*/  UIADD3 UR15, -UR15, URZ, URZ ;  /* 0x0000003f0f0f7290 */ /* 0x000fc4000fffe13f */
[----:B------:R-:W-:Y:S01]  /*17c00*/  USHF.R.U64 UR20, UR19, UR23, UR11 ;  /* 0x0000001713147299 */ /* 0x000fe2000800120b */
[----:B------:R-:W-:Y:S01]  /*17c10*/  ULDC UR16, c[0x0][0x144] ;  /* 0x0000510000107ab9 */ /* 0x000fe20000000800 */
[----:B------:R-:W-:Y:S01]  /*17c20*/  ULDC UR6, c[0x0][0x600] ;  /* 0x0001800000067ab9 */ /* 0x000fe20000000800 */
[----:B------:R-:W-:Y:S02]  /*17c30*/  USHF.R.U32.HI UR11, URZ, UR23, UR11 ;  /* 0x000000173f0b7299 */ /* 0x000fe4000801160b */
[----:B------:R-:W-:Y:S02]  /*17c40*/  UIMAD UR23, UR16, UR15, UR4 ;  /* 0x0000000f101772a4 */ /* 0x000fe4000f8e0204 */
[----:B------:R-:W-:Y:S02]  /*17c50*/  UIADD3 UR22, UR6, -0x1, URZ ;  /* 0xffffffff06167890 */ /* 0x000fe4000fffe03f */
[----:B------:R-:W-:Y:S02]  /*17c60*/  ULOP3.LUT UR27, URZ, UR13, URZ, 0x33, !UPT ;  /* 0x0000000d3f1b7292 */ /* 0x000fe4000f8e333f */
        /* <DEDUP_REMOVED lines=18> */
.L_x_539:
[----:B------:R-:W-:Y:S01]  /*17d90*/  UISETP.NE.AND UP0, UPT, UR39, URZ, UPT ;  /* 0x0000003f2700728c */ /* 0x000fe2000bf05270 */
[----:B------:R-:W-:Y:S01]  /*17da0*/  IMAD.MOV.U32 R0, RZ, RZ, 0x1 ;  /* 0x00000001ff007424 */ /* 0x000fe200078e00ff */
[----:B------:R-:W-:Y:S01]  /*17db0*/  USHF.R.U64 UR8, UR4, UR24, UR11 ;  /* 0x0000001804087299 */ /* 0x000fe2000800120b */
[----:B------:R-:W-:Y:S01]  /*17dc0*/  MOV R10, UR5 ;  /* 0x00000005000a7c02 */ /* 0x000fe20008000f00 */
[----:B------:R-:W-:Y:S02]  /*17dd0*/  ULOP3.LUT UR4, UR19, UR27, URZ, 0xc0, !UPT ;  /* 0x0000001b13047292 */ /* 0x000fe4000f8ec03f */
[----:B------:R-:W-:Y:S02]  /*17de0*/  ULOP3.LUT UR18, UR18, UR22, URZ, 0xc0, !UPT ;  /* 0x0000001612127292 */ /* 0x000fe4000f8ec03f */
[----:B------:R-:W-:-:S03]  /*17df0*/  UIMAD UR4, UR26, UR8, UR4 ;  /* 0x000000081a0472a4 */ /* 0x000fc6000f8e0204 */
[----:B------:R-:W-:Y:S02]  /*17e00*/  @UP0 UIMAD UR23, UR28, UR21, UR7 ;  /* 0x000000151c1702a4 */ /* 0x000fe4000f8e0207 */
[----:B------:R-:W-:-:S03]  /*17e10*/  UIADD3 UR7, -UR8, URZ, URZ ;  /* 0x0000003f08077290 */ /* 0x000fc6000fffe13f */
[----:B------:R-:W-:Y:S01]  /*17e20*/  ULDC UR8, c[0x0][0x610] ;  /* 0x0001840000087ab9 */ /* 0x000fe20000000800 */
[----:B------:R-:W-:Y:S02]  /*17e30*/  UIMAD UR7, UR7, UR25, UR20 ;  /* 0x00000019070772a4 */ /* 0x000fe4000f8e0214 */
[----:B------:R-:W-:Y:S02]  /*17e40*/  UIMAD UR4, UR4, UR8, UR23 ;  /* 0x00000008040472a4 */ /* 0x000fe4000f8e0217 */
[----:B------:R-:W-:-:S04]  /*17e50*/  UIMAD UR7, UR7, UR6, UR18 ;  /* 0x00000006070772a4 */ /* 0x000fc8000f8e0212 */
[----:B------:R-:W-:Y:S02]  /*17e60*/  USEL UR6, UR7, UR4, !UP0 ;  /* 0x0000000407067287 */ /* 0x000fe4000c000000 */
[----:B------:R-:W-:-:S04]  /*17e70*/  USEL UR4, UR4, UR7, !UP0 ;  /* 0x0000000704047287 */ /* 0x000fc8000c000000 */
[----:B------:R-:W-:Y:S02]  /*17e80*/  IMAD.U32 R2, RZ, RZ, UR6 ;  /* 0x00000006ff027e24 */ /* 0x000fe4000f8e00ff */
[----:B------:R-:W-:-:S07]  /*17e90*/  IMAD.U32 R5, RZ, RZ, UR4 ;  /* 0x00000004ff057e24 */ /* 0x000fce000f8e00ff */
.L_x_537:
[----:B------:R-:W-:-:S08]  /*17ea0*/  NOP ;  /* 0x0000000000007918 */ /* 0x000fd00000000000 */
[----:B0-----:R-:W0:-:S00]  /*17eb0*/  USETMAXREG.DEALLOC.CTAPOOL 0x18 ;  /* 0x00000018000079c8 */ /* 0x001e0000080e0500 */
[----:B------:R-:W-:-:S13]  /*17ec0*/  ISETP.NE.AND P0, PT, RZ, UR10, PT ;  /* 0x0000000aff007c0c */ /* 0x000fda000bf05270 */
[----:B------:R-:W-:Y:S05]  /*17ed0*/  @P0 EXIT ;  /* 0x000000000000094d */ /* 0x000fea0003800000 */
[----:B0-----:R-:W-:Y:S01]  /*17ee0*/  LOP3.LUT P0, RZ, R0, 0xff, RZ, 0xc0, !PT ;  /* 0x000000ff00ff7812 */ /* 0x001fe2000780c0ff */
[----:B------:R-:W-:Y:S01]  /*17ef0*/  IMAD.MOV.U32 R7, RZ, RZ, 0x1 ;  /* 0x00000001ff077424 */ /* 0x000fe200078e00ff */
[----:B------:R-:W-:-:S11]  /*17f00*/  MOV R6, RZ ;  /* 0x000000ff00067202 */ /* 0x000fd60000000f00 */
[----:B------:R-:W-:Y:S05]  /*17f10*/  @!P0 BRA `(.L_x_540) ;  /* 0x0000000c00648947 */ /* 0x000fea0003800000 */
[----:B------:R-:W0:Y:S01]  /*17f20*/  S2R R3, SR_TID.X ;  /* 0x0000000000037919 */ /* 0x000e220000002100 */
[----:B------:R-:W1:Y:S01]  /*17f30*/  LDC R0, c[0x0][0x28c] ;  /* 0x0000a300ff007b82 */ /* 0x000e620000000800 */
[----:B------:R-:W-:Y:S01]  /*17f40*/  ULDC UR5, c[0x0][0x658] ;  /* 0x0001960000057ab9 */ /* 0x000fe20000000800 */
[----:B------:R-:W-:Y:S01]  /*17f50*/  UMOV UR7, 0xffffffff ;  /* 0xffffffff00077882 */ /* 0x000fe20000000000 */
[----:B------:R-:W-:Y:S01]  /*17f60*/  ULDC UR6, c[0x0][0xc] ;  /* 0x0000030000067ab9 */ /* 0x000fe20000000800 */
[----:B------:R-:W-:Y:S01]  /*17f70*/  USHF.L.U32 UR8, UR7, UR5, URZ ;  /* 0x0000000507087299 */ /* 0x000fe2000800063f */
[----:B------:R-:W-:Y:S01]  /*17f80*/  BSSY B0, `(.L_x_540) ;  /* 0x00000d2000007945 */ /* 0x000fe20003800000 */
[----:B------:R-:W-:Y:S01]  /*17f90*/  UMOV UR9, 0x1 ;  /* 0x0000000100097882 */ /* 0x000fe20000000000 */
[----:B------:R-:W-:Y:S01]  /*17fa0*/  ULDC UR7, c[0x0][0x10] ;  /* 0x0000040000077ab9 */ /* 0x000fe20000000800 */
[----:B------:R-:W-:Y:S01]  /*17fb0*/  USHF.L.U32 UR18, UR9, UR5, URZ ;  /* 0x0000000509127299 */ /* 0x000fe2000800063f */
[----:B------:R-:W-:Y:S01]  /*17fc0*/  IMAD.MOV.U32 R9, RZ, RZ, 0x1 ;  /* 0x00000001ff097424 */ /* 0x000fe200078e00ff */
[----:B------:R-:W-:Y:S01]  /*17fd0*/  UIMAD.WIDE.U32 UR6, UR6, UR7, URZ ;  /* 0x00000007060672a5 */ /* 0x000fe2000f8e003f */
[----:B------:R-:W-:Y:S01]  /*17fe0*/  IMAD.MOV.U32 R7, RZ, RZ, 0x1 ;  /* 0x00000001ff077424 */ /* 0x000fe200078e00ff */
[----:B------:R-:W-:Y:S01]  /*17ff0*/  ULDC UR5, c[0x0][0x14] ;  /* 0x0000050000057ab9 */ /* 0x000fe20000000800 */
[----:B------:R-:W-:Y:S01]  /*18000*/  MOV R6, RZ ;  /* 0x000000ff00067202 */ /* 0x000fe20000000f00 */
[----:B------:R-:W-:-:S02]  /*18010*/  UIMAD.WIDE.U32 UR20, UR6, UR5, URZ ;  /* 0x00000005061472a5 */ /* 0x000fc4000f8e003f */
[----:B------:R-:W-:Y:S01]  /*18020*/  UIMAD UR13, UR7, UR5, URZ ;  /* 0x00000005070d72a4 */ /* 0x000fe2000f8e023f */
[----:B------:R-:W-:Y:S01]  /*18030*/  ULDC UR4, c[0x0][0x600] ;  /* 0x0001800000047ab9 */ /* 0x000fe20000000800 */
[----:B------:R-:W-:Y:S02]  /*18040*/  ULOP3.LUT UR24, UR38, 0x2, URZ, 0xfc, !UPT ;  /* 0x0000000226187892 */ /* 0x000fe4000f8efc3f */
[----:B------:R-:W-:Y:S02]  /*18050*/  UIADD3 UR4, UR4, -0x1, URZ ;  /* 0xffffffff04047890 */ /* 0x000fe4000fffe03f */
[----:B------:R-:W-:Y:S01]  /*18060*/  ULOP3.LUT UR17, URZ, UR8, URZ, 0x33, !UPT ;  /* 0x000000083f117292 */ /* 0x000fe2000f8e333f */
[----:B-1----:R-:W-:Y:S01]  /*18070*/  VIADD R0, R0, 0x3f ;  /* 0x0000003f00007836 */ /* 0x002fe20000000000 */
[----:B------:R-:W-:Y:S01]  /*18080*/  UIADD3 UR13, UR21, UR13, URZ ;  /* 0x0000000d150d7290 */ /* 0x000fe2000fffe03f */
[----:B------:R-:W-:Y:S01]  /*18090*/  ULDC.64 UR22, c[0x0][0x198] ;  /* 0x0000660000167ab9 */ /* 0x000fe20000000a00 */
[----:B0-----:R-:W-:-:S02]  /*180a0*/  LOP3.LUT P3, RZ, R3, 0x7f, RZ, 0xc0, !PT ;  /* 0x0000007f03ff7812 */ /* 0x001fc4000786c0ff */
[----:B------:R-:W-:Y:S02]  /*180b0*/  LOP3.LUT P0, RZ, R3, 0x1f, RZ, 0xc0, !PT ;  /* 0x0000001f03ff7812 */ /* 0x000fe4000780c0ff */
[----:B------:R-:W-:Y:S02]  /*180c0*/  SHF.R.S32.HI R3, RZ, 0x1f, R0 ;  /* 0x0000001fff037819 */ /* 0x000fe40000011400 */
[----:B------:R-:W-:Y:S02]  /*180d0*/  PLOP3.LUT P0, PT, P0, P3, PT, 0x8a, 0x0 ;  /* 0x000000000000781c */ /* 0x000fe40000707172 */
[----:B------:R-:W-:-:S04]  /*180e0*/  LEA.HI R0, R3, R0, RZ, 0x6 ;  /* 0x0000000003007211 */ /* 0x000fc800078f30ff */
[----:B------:R-:W-:-:S05]  /*180f0*/  SHF.R.S32.HI R0, RZ, 0x6, R0 ;  /* 0x00000006ff007819 */ /* 0x000fca0000011400 */
[----:B------:R-:W-:-:S07]  /*18100*/  VIADD R16, R0, 0x1 ;  /* 0x0000000100107836 */ /* 0x000fce0000000000 */
.L_x_552:
[----:B------:R-:W-:-:S03]  /*18110*/  UMOV UR5, 0xffffffff ;  /* 0xffffffff00057882 */ /* 0x000fc60000000000 */
[----:B------:R-:W-:Y:S05]  /*18120*/  BRA.DIV UR5, `(.L_x_541) ;  /* 0x0000000e05887947 */ /* 0x000fea000b800000 */
[----:B------:R-:W-:-:S13]  /*18130*/  ELECT P6, URZ, PT ;  /* 0x00000000003f782f */ /* 0x000fda00038c0000 */
.L_x_561:
[----:B------:R-:W0:Y:S01]  /*18140*/  LDC R3, c[0x0][0x28c] ;  /* 0x0000a300ff037b82 */ /* 0x000e220000000800 */
[----:B------:R-:W-:Y:S01]  /*18150*/  BSSY B1, `(.L_x_542) ;  /* 0x0000038000017945 */ /* 0x000fe20003800000 */
[----:B0-----:R-:W-:-:S13]  /*18160*/  ISETP.LT.OR P6, PT, R3, 0x1, !P6 ;  /* 0x000000010300780c */ /* 0x001fda00077c1670 */
[----:B------:R-:W-:Y:S05]  /*18170*/  @P6 BRA `(.L_x_543) ;  /* 0x0000000000d46947 */ /* 0x000fea0003800000 */
[----:B------:R-:W-:Y:S01]  /*18180*/  IMAD.SHL.U32 R2, R2, 0x80, RZ ;  /* 0x0000008002027824 */ /* 0x000fe200078e00ff */
[----:B------:R-:W-:Y:S01]  /*18190*/  MOV R13, RZ ;  /* 0x000000ff000d7202 */ /* 0x000fe20000000f00 */
[----:B------:R-:W-:Y:S02]  /*181a0*/  IMAD.SHL.U32 R5, R5, 0x200, RZ ;  /* 0x0000020005057824 */ /* 0x000fe400078e00ff */
[----:B------:R-:W-:Y:S02]  /*181b0*/  IMAD.MOV.U32 R4, RZ, RZ, R16 ;  /* 0x000000ffff047224 */ /* 0x000fe400078e0010 */
[----:B------:R-:W-:Y:S02]  /*181c0*/  IMAD.MOV.U32 R3, RZ, RZ, R7 ;  /* 0x000000ffff037224 */ /* 0x000fe400078e0007 */
[----:B------:R-:W-:-:S07]  /*181d0*/  IMAD.MOV.U32 R8, RZ, RZ, R6 ;  /* 0x000000ffff087224 */ /* 0x000fce00078e0006 */
.L_x_547:
[----:B------:R-:W0:Y:S01]  /*181e0*/  S2R R12, SR_CgaCtaId ;  /* 0x00000000000c7919 */ /* 0x000e220000008800 */
[----:B------:R-:W-:-:S04]  /*181f0*/  MOV R11, 0x400 ;  /* 0x00000400000b7802 */ /* 0x000fc80000000f00 */
[----:B0-----:R-:W-:Y:S02]  /*18200*/  LEA R15, R12, R11, 0x18 ;  /* 0x0000000b0c0f7211 */ /* 0x001fe400078ec0ff */
[----:B------:R-:W-:Y:S01]  /*18210*/  SHF.L.U32 R11, R3, 0x1f, RZ ;  /* 0x0000001f030b7819 */ /* 0x000fe200000006ff */
[----:B------:R-:W0:Y:S01]  /*18220*/  @!P3 LDC R12, c[0x0][0x500] ;  /* 0x00014000ff0cbb82 */ /* 0x000e220000000800 */
[----:B------:R-:W-:-:S04]  /*18230*/  LEA R14, R8, R15, 0x3 ;  /* 0x0000000f080e7211 */ /* 0x000fc800078e18ff */
[----:B------:R-:W1:Y:S02]  /*18240*/  SYNCS.PHASECHK.TRANS64.TRYWAIT P1, [R14+URZ+0x10], R11 ;  /* 0x0000100b0e0075a7 */ /* 0x000e64000802017f */
[----:B-1----:R-:W-:Y:S05]  /*18250*/  @!P1 BRA `(.L_x_544) ;  /* 0x0000000c005c9947 */ /* 0x002fea0003800000 */
.L_x_562:
[----:B------:R-:W-:Y:S01]  /*18260*/  UPRMT UR5, UR24, 0x9910, URZ ;  /* 0x0000991018057896 */ /* 0x000fe2000800003f */
[----:B0-----:R0:W-:Y:S03]  /*18270*/  @!P3 SYNCS.ARRIVE.TRANS64 RZ, [R14+URZ], R12 ;  /* 0x0000000c0effb9a7 */ /* 0x0011e6000800003f */
[----:B------:R-:W-:-:S06]  /*18280*/  UISETP.NE.AND UP0, UPT, UR5, 0x2, UPT ;  /* 0x000000020500788c */ /* 0x000fcc000bf05270 */
[----:B------:R-:W-:-:S13]  /*18290*/  PLOP3.LUT P1, PT, PT, PT, UP0, 0x80, 0x0 ;  /* 0x000000000000781c */ /* 0x000fda0003f2f008 */
[----:B0-----:R-:W-:Y:S05]  /*182a0*/  @P1 BRA `(.L_x_545) ;  /* 0x0000000000041947 */ /* 0x001fea0003800000 */
[----:B------:R-:W-:Y:S01]  /*182b0*/  BPT.TRAP 0x1 ;  /* 0x000000040000795c */ /* 0x000fe20000300000 */
.L_x_545:
[----:B------:R-:W-:Y:S05]  /*182c0*/  @P0 BRA `(.L_x_546) ;  /* 0x0000000000040947 */ /* 0x000fea0003800000 */
[----:B------:R-:W-:Y:S01]  /*182d0*/  BPT.TRAP 0x1 ;  /* 0x000000040000795c */ /* 0x000fe20000300000 */
.L_x_546:
[--C-:B-1----:R-:W-:Y:S01]  /*182e0*/  IMAD R11, R8, 0x10000, R15.reuse ;  /* 0x00010000080b7824 */ /* 0x102fe200078e020f */
[----:B------:R-:W-:Y:S01]  /*182f0*/  R2UR UR9, R14 ;  /* 0x000000000e0972ca */ /* 0x000fe200000e0000 */
[C---:B------:R-:W-:Y:S01]  /*18300*/  IMAD R15, R8.reuse, 0x4000, R15 ;  /* 0x00004000080f7824 */ /* 0x040fe200078e020f */
[----:B------:R-:W-:Y:S01]  /*18310*/  UIADD3 UR6, UP0, UR22, 0xf0, URZ ;  /* 0x000000f016067890 */ /* 0x000fe2000ff1e03f */
[----:B------:R-:W-:Y:S01]  /*18320*/  R2UR UR11, R5 ;  /* 0x00000000050b72ca */ /* 0x000fe200000e0000 */
[----:B------:R-:W-:Y:S01]  /*18330*/  UIADD3 UR26, UP1, UR22, 0x1f0, URZ ;  /* 0x000001f0161a7890 */ /* 0x000fe2000ff3e03f */
[----:B------:R-:W-:Y:S01]  /*18340*/  R2UR UR5, R11 ;  /* 0x000000000b0572ca */ /* 0x000fe200000e0000 */
[----:B------:R-:W-:Y:S01]  /*18350*/  UIADD3.X UR7, URZ, UR23, URZ, UP0, !UPT ;  /* 0x000000173f077290 */ /* 0x000fe200087fe43f */
[----:B------:R-:W-:Y:S01]  /*18360*/  R2UR UR8, R15 ;  /* 0x000000000f0872ca */ /* 0x000fe200000e0000 */
[----:B------:R-:W-:Y:S01]  /*18370*/  VIADD R8, R8, 0x1 ;  /* 0x0000000108087836 */ /* 0x000fe20000000000 */
[C---:B------:R-:W-:Y:S01]  /*18380*/  R2UR UR10, R13.reuse ;  /* 0x000000000d0a72ca */ /* 0x040fe200000e0000 */
[----:B------:R-:W-:Y:S01]  /*18390*/  UIADD3.X UR27, URZ, UR23, URZ, UP1, !UPT ;  /* 0x000000173f1b7290 */ /* 0x000fe20008ffe43f */
[----:B------:R-:W-:Y:S01]  /*183a0*/  R2UR UR12, R10 ;  /* 0x000000000a0c72ca */ /* 0x000fe200000e0000 */
[----:B------:R-:W-:Y:S01]  /*183b0*/  UMOV UR14, 0x0 ;  /* 0x00000000000e7882 */ /* 0x000fe20000000000 */
[----:B------:R-:W-:Y:S01]  /*183c0*/  IADD3 R4, R4, -0x1, RZ ;  /* 0xffffffff04047810 */ /* 0x000fe20007ffe0ff */
[----:B------:R-:W-:Y:S01]  /*183d0*/  UMOV UR15, 0x10000000 ;  /* 0x10000000000f7882 */ /* 0x000fe20000000000 */
[----:B------:R-:W-:Y:S01]  /*183e0*/  R2UR UR19, R2 ;  /* 0x00000000021372ca */ /* 0x000fe200000e0000 */
[----:B------:R-:W-:Y:S01]  /*183f0*/  VIADD R13, R13, 0x40 ;  /* 0x000000400d0d7836 */ /* 0x000fe20000000000 */
[----:B------:R-:W-:Y:S01]  /*18400*/  ISETP.GT.AND P2, PT, R4, 0x1, PT ;  /* 0x000000010400780c */ /* 0x000fe20003f44270 */
[----:B------:R-:W-:Y:S01]  /*18410*/  UIADD3 UR5, UR5, 0x100, URZ ;  /* 0x0000010005057890 */ /* 0x000fe2000fffe03f */
[----:B------:R-:W-:Y:S01]  /*18420*/  ISETP.NE.AND P1, PT, R8, 0x2, PT ;  /* 0x000000020800780c */ /* 0x000fe20003f25270 */
[----:B------:R-:W-:-:S03]  /*18430*/  UIADD3 UR16, UR8, 0x20100, URZ ;  /* 0x0002010008107890 */ /* 0x000fc6000fffe03f */
[----:B------:R-:W-:Y:S02]  /*18440*/  SEL R12, RZ, 0x1, P1 ;  /* 0x00000001ff0c7807 */ /* 0x000fe40000800000 */
[----:B------:R-:W-:Y:S01]  /*18450*/  UMOV UR8, UR5 ;  /* 0x0000000500087c82 */ /* 0x000fe20008000000 */
[----:B------:R-:W-:Y:S01]  /*18460*/  SEL R8, R8, RZ, P1 ;  /* 0x000000ff08087207 */ /* 0x000fe20000800000 */
[----:B------:R0:W-:Y:S01]  /*18470*/  UTMALDG.3D [UR8], [UR6], desc[UR14] ;  /* 0x00000e08060075b4 */ /* 0x0001e20008011000 */
[----:B------:R-:W-:Y:S01]  /*18480*/  LOP3.LUT R3, R3, R12, RZ, 0x3c, !PT ;  /* 0x0000000c03037212 */ /* 0x000fe200078e3cff */
[----:B0-----:R-:W-:Y:S01]  /*18490*/  UMOV UR8, UR16 ;  /* 0x0000001000087c82 */ /* 0x001fe20008000000 */
[----:B------:R-:W-:Y:S02]  /*184a0*/  UMOV UR11, UR19 ;  /* 0x00000013000b7c82 */ /* 0x000fe40008000000 */
[----:B------:R0:W-:Y:S02]  /*184b0*/  UTMALDG.3D [UR8], [UR26], desc[UR14] ;  /* 0x00000e081a0075b4 */ /* 0x0001e40008011000 */
[----:B0-----:R-:W-:Y:S05]  /*184c0*/  @P2 BRA `(.L_x_547) ;  /* 0xfffffffc00442947 */ /* 0x001fea000383ffff */
.L_x_543:
[----:B------:R-:W-:Y:S05]  /*184d0*/  BSYNC B1 ;  /* 0x0000000000017941 */ /* 0x000fea0003800000 */
.L_x_542:
[----:B------:R-:W2:Y:S01]  /*184e0*/  LDL.LU R15, [R1+0x100] ;  /* 0x00010000010f7983 */ /* 0x000ea20000300800 */
[----:B------:R-:W-:Y:S01]  /*184f0*/  LOP3.LUT P4, RZ, R9, 0xff, RZ, 0xc0, !PT ;  /* 0x000000ff09ff7812 */ /* 0x000fe2000788c0ff */
[----:B------:R-:W-:Y:S01]  /*18500*/  IMAD.IADD R6, R0, 0x1, R6 ;  /* 0x0000000100067824 */ /* 0x000fe200078e0206 */
[----:B------:R-:W-:Y:S01]  /*18510*/  ULDC.64 UR6, c[0x0][0x650] ;  /* 0x0001940000067ab9 */ /* 0x000fe20000000a00 */
[----:B------:R-:W3:Y:S01]  /*18520*/  LDL.LU R14, [R1+0x104] ;  /* 0x00010400010e7983 */ /* 0x000ee20000300800 */
[----:B------:R-:W-:Y:S01]  /*18530*/  BSSY B1, `(.L_x_548) ;  /* 0x0000074000017945 */ /* 0x000fe20003800000 */
[----:B------:R-:W-:Y:S01]  /*18540*/  IMAD.MOV.U32 R5, RZ, RZ, -0x1 ;  /* 0xffffffffff057424 */ /* 0x000fe200078e00ff */
[----:B------:R-:W-:Y:S01]  /*18550*/  SHF.R.U32.HI R2, RZ, 0x1, R6 ;  /* 0x00000001ff027819 */ /* 0x000fe20000011606 */
[----:B------:R-:W-:Y:S01]  /*18560*/  IMAD.MOV.U32 R10, RZ, RZ, -0x1 ;  /* 0xffffffffff0a7424 */ /* 0x000fe200078e00ff */
[----:B------:R-:W-:Y:S02]  /*18570*/  ISETP.GT.U32.AND P1, PT, R6, 0x1, PT ;  /* 0x000000010600780c */ /* 0x000fe40003f24070 */
[----:B------:R-:W-:-:S02]  /*18580*/  LOP3.LUT R2, R2, 0x1, RZ, 0xc0, !PT ;  /* 0x0000000102027812 */ /* 0x000fc400078ec0ff */
[----:B------:R-:W-:Y:S01]  /*18590*/  ISETP.LT.U32.AND P1, PT, R0, 0x2, P1 ;  /* 0x000000020000780c */ /* 0x000fe20000f21070 */
[----:B------:R-:W0:Y:S01]  /*185a0*/  @P4 S2R R3, SR_CgaCtaId ;  /* 0x0000000000034919 */ /* 0x000e220000008800 */
[----:B------:R-:W-:Y:S02]  /*185b0*/  ISETP.NE.U32.AND P2, PT, R2, 0x1, PT ;  /* 0x000000010200780c */ /* 0x000fe40003f45070 */
[----:B------:R-:W-:Y:S02]  /*185c0*/  @P4 MOV R2, 0x400 ;  /* 0x0000040000024802 */ /* 0x000fe40000000f00 */
[----:B------:R-:W-:Y:S02]  /*185d0*/  ISETP.GT.U32.AND P2, PT, R0, 0x1, !P2 ;  /* 0x000000010000780c */ /* 0x000fe40005744070 */
[----:B------:R-:W-:Y:S02]  /*185e0*/  LOP3.LUT R6, R6, 0x1, RZ, 0xc0, !PT ;  /* 0x0000000106067812 */ /* 0x000fe400078ec0ff */
[----:B------:R-:W-:-:S02]  /*185f0*/  PRMT R9, RZ, 0x7610, R9 ;  /* 0x00007610ff097816 */ /* 0x000fc40000000009 */
[----:B0-----:R-:W-:Y:S02]  /*18600*/  @P4 LEA R2, R3, R2, 0x18 ;  /* 0x0000000203024211 */ /* 0x001fe400078ec0ff */
[----:B------:R-:W-:Y:S02]  /*18610*/  SEL R3, RZ, 0x1, !P2 ;  /* 0x00000001ff037807 */ /* 0x000fe40005000000 */
[----:B------:R0:W-:Y:S02]  /*18620*/  @P4 SYNCS.ARRIVE.TRANS64.A1T0 RZ, [R2+URZ+0x38], RZ ;  /* 0x000038ff02ff49a7 */ /* 0x0001e4000810003f */
[----:B0-----:R-:W-:-:S04]  /*18630*/  SEL R2, RZ, 0x1, !P1 ;  /* 0x00000001ff027807 */ /* 0x001fc80004800000 */
[----:B------:R-:W-:Y:S02]  /*18640*/  LOP3.LUT R7, R3, R7, R2, 0x96, !PT ;  /* 0x0000000703077212 */ /* 0x000fe400078e9602 */
[----:B------:R-:W-:Y:S02]  /*18650*/  MOV R2, 0xffffffff ;  /* 0xffffffff00027802 */ /* 0x000fe40000000f00 */
[----:B------:R-:W-:Y:S02]  /*18660*/  PRMT R3, RZ, 0x7610, R3 ;  /* 0x00007610ff037816 */ /* 0x000fe40000000003 */
[----:B---3--:R-:W-:-:S04]  /*18670*/  IADD3 R14, P1, R14, UR20, RZ ;  /* 0x000000140e0e7c10 */ /* 0x008fc8000ff3e0ff */
[----:B--2---:R-:W-:Y:S01]  /*18680*/  IADD3.X R15, R15, UR13, RZ, P1, !PT ;  /* 0x0000000d0f0f7c10 */ /* 0x004fe20008ffe4ff */
[----:B------:R0:W-:Y:S01]  /*18690*/  STL [R1+0x104], R14 ;  /* 0x0001040e01007387 */ /* 0x0001e20000100800 */
[----:B------:R-:W-:-:S03]  /*186a0*/  ISETP.GE.U32.AND P1, PT, R14, UR6, PT ;  /* 0x000000060e007c0c */ /* 0x000fc6000bf26070 */
[----:B------:R0:W-:Y:S01]  /*186b0*/  STL [R1+0x100], R15 ;  /* 0x0001000f01007387 */ /* 0x0001e20000100800 */
[----:B------:R-:W-:-:S13]  /*186c0*/  ISETP.GE.U32.AND.EX P1, PT, R15, UR7, PT, P1 ;  /* 0x000000070f007c0c */ /* 0x000fda000bf26110 */
[----:B0-----:R-:W-:Y:S05]  /*186d0*/  @P1 BRA `(.L_x_549) ;  /* 0x0000000400641947 */ /* 0x001fea0003800000 */
[----:B------:R-:W0:Y:S01]  /*186e0*/  S2R R8, SR_CTAID.X ;  /* 0x0000000000087919 */ /* 0x000e220000002500 */
[----:B------:R-:W-:Y:S01]  /*186f0*/  ULDC UR5, c[0x0][0x150] ;  /* 0x0000540000057ab9 */ /* 0x000fe20000000800 */
[----:B------:R-:W1:Y:S01]  /*18700*/  LDC R3, c[0x0][0x144] ;  /* 0x00005100ff037b82 */ /* 0x000e620000000800 */
[----:B------:R-:W-:Y:S01]  /*18710*/  UISETP.NE.AND UP0, UPT, UR39, URZ, UPT ;  /* 0x0000003f2700728c */ /* 0x000fe2000bf05270 */
[----:B------:R-:W2:Y:S01]  /*18720*/  S2R R5, SR_CTAID.Y ;  /* 0x0000000000057919 */ /* 0x000ea20000002600 */
[----:B------:R-:W-:Y:S01]  /*18730*/  ULDC.64 UR6, c[0x0][0x628] ;  /* 0x00018a0000067ab9 */ /* 0x000fe20000000a00 */
[----:B------:R-:W-:-:S03]  /*18740*/  ULDC UR8, c[0x0][0x630] ;  /* 0x00018c0000087ab9 */ /* 0x000fc60000000800 */
[----:B------:R-:W-:Y:S01]  /*18750*/  PLOP3.LUT P1, PT, PT, PT, UP0, 0x80, 0x0 ;  /* 0x000000000000781c */ /* 0x000fe20003f2f008 */
[----:B------:R-:W3:Y:S01]  /*18760*/  LDC R12, c[0x0][0x148] ;  /* 0x00005200ff0c7b82 */ /* 0x000ee20000000800 */
[----:B0-----:R-:W-:Y:S02]  /*18770*/  I2FP.F32.U32 R2, R8 ;  /* 0x0000000800027245 */ /* 0x001fe40000201000 */
[----:B--2---:R-:W-:-:S03]  /*18780*/  I2FP.F32.U32 R4, R5 ;  /* 0x0000000500047245 */ /* 0x004fc60000201000 */
[----:B------:R-:W-:Y:S01]  /*18790*/  FMUL R2, R2, UR5 ;  /* 0x0000000502027c20 */ /* 0x000fe20008400000 */
[----:B------:R-:W-:Y:S02]  /*187a0*/  ULDC UR5, c[0x0][0x154] ;  /* 0x0000550000057ab9 */ /* 0x000fe40000000800 */
[----:B------:R-:W-:-:S03]  /*187b0*/  FMUL R10, R4, UR5 ;  /* 0x00000005040a7c20 */ /* 0x000fc60008400000 */
[----:B------:R-:W0:Y:S08]  /*187c0*/  F2I.U32.TRUNC.NTZ R2, R2 ;  /* 0x0000000200027305 */ /* 0x000e30000020f000 */
[----:B------:R-:W2:Y:S01]  /*187d0*/  F2I.U32.TRUNC.NTZ R10, R10 ;  /* 0x0000000a000a7305 */ /* 0x000ea2000020f000 */
[----:B0-----:R-:W-:Y:S01]  /*187e0*/  IMAD.MOV R4, RZ, RZ, -R2 ;  /* 0x000000ffff047224 */ /* 0x001fe200078e0a02 */
[----:B------:R-:W-:-:S03]  /*187f0*/  MOV R2, R14 ;  /* 0x0000000e00027202 */ /* 0x000fc60000000f00 */
[----:B-1----:R-:W-:Y:S02]  /*18800*/  IMAD R8, R3, R4, R8 ;  /* 0x0000000403087224 */ /* 0x002fe400078e0208 */
[----:B--2---:R-:W-:-:S04]  /*18810*/  IMAD.MOV R3, RZ, RZ, -R10 ;  /* 0x000000ffff037224 */ /* 0x004fc800078e0a0a */
[----:B---3--:R-:W-:Y:S01]  /*18820*/  @P1 IMAD R8, R12, R3, R5 ;  /* 0x000000030c081224 */ /* 0x008fe200078e0205 */
[----:B------:R-:W-:Y:S01]  /*18830*/  ISETP.NE.U32.AND P1, PT, RZ, UR6, PT ;  /* 0x00000006ff007c0c */ /* 0x000fe2000bf25070 */
[----:B------:R-:W-:-:S03]  /*18840*/  IMAD.MOV.U32 R3, RZ, RZ, R15 ;  /* 0x000000ffff037224 */ /* 0x000fc600078e000f */
[----:B------:R-:W-:-:S13]  /*18850*/  ISETP.NE.AND.EX P1, PT, RZ, UR7, PT, P1 ;  /* 0x00000007ff007c0c */ /* 0x000fda000bf25310 */
[----:B------:R-:W-:Y:S05]  /*18860*/  @!P1 BRA `(.L_x_550) ;  /* 0x0000000000289947 */ /* 0x000fea0003800000 */
[----:B------:R-:W-:Y:S02]  /*18870*/  ULDC UR5, c[0x0][0x634] ;  /* 0x00018d0000057ab9 */ /* 0x000fe40000000800 */
[----:B------:R-:W-:-:S05]  /*18880*/  IADD3 R3, P1, R14, UR5, RZ ;  /* 0x000000050e037c10 */ /* 0x000fca000ff3e0ff */
[----:B------:R-:W-:-:S04]  /*18890*/  IMAD.X R11, RZ, RZ, R15, P1 ;  /* 0x000000ffff0b7224 */ /* 0x000fc800008e060f */
[----:B------:R-:W-:-:S04]  /*188a0*/  IMAD.WIDE.U32 R4, R11, UR6, RZ ;  /* 0x000000060b047c25 */ /* 0x000fc8000f8e00ff */
[----:B------:R-:W-:-:S04]  /*188b0*/  IMAD.WIDE.U32 R4, P1, R3, UR7, R4 ;  /* 0x0000000703047c25 */ /* 0x000fc8000f820004 */
[----:B------:R-:W-:Y:S01]  /*188c0*/  IMAD.WIDE.U32 R2, R3, UR6, RZ ;  /* 0x0000000603027c25 */ /* 0x000fe2000f8e00ff */
[----:B------:R-:W-:-:S04]  /*188d0*/  MOV R2, R5 ;  /* 0x0000000500027202 */ /* 0x000fc80000000f00 */
[----:B------:R-:W-:Y:S01]  /*188e0*/  IADD3 RZ, P2, R3, R4, RZ ;  /* 0x0000000403ff7210 */ /* 0x000fe20007f5e0ff */
[----:B------:R-:W-:-:S04]  /*188f0*/  IMAD.X R3, RZ, RZ, RZ, P1 ;  /* 0x000000ffff037224 */ /* 0x000fc800008e06ff */
[----:B------:R-:W-:-:S08]  /*18900*/  IMAD.WIDE.U32.X R2, R11, UR7, R2, P2 ;  /* 0x000000070b027c25 */ /* 0x000fd000090e0402 */
.L_x_550:
[--C-:B------:R-:W-:Y:S01]  /*18910*/  SHF.R.U64 R10, R2, UR8, R3.reuse ;  /* 0x00000008020a7c19 */ /* 0x100fe20008001203 */
[----:B------:R-:W-:Y:S01]  /*18920*/  ULDC.64 UR6, c[0x0][0x620] ;  /* 0x0001880000067ab9 */ /* 0x000fe20000000a00 */
[----:B------:R-:W-:Y:S01]  /*18930*/  SHF.R.U32.HI R2, RZ, UR8, R3 ;  /* 0x00000008ff027c19 */ /* 0x000fe20008011603 */
[----:B------:R-:W-:Y:S01]  /*18940*/  IMAD.MOV.U32 R3, RZ, RZ, R15 ;  /* 0x000000ffff037224 */ /* 0x000fe200078e000f */
[----:B------:R-:W-:Y:S01]  /*18950*/  IADD3 R11, P1, RZ, -R10, RZ ;  /* 0x8000000aff0b7210 */ /* 0x000fe20007f3e0ff */
[----:B------:R-:W-:-:S04]  /*18960*/  ULDC UR5, c[0x0][0x618] ;  /* 0x0001860000057ab9 */ /* 0x000fc80000000800 */
[----:B------:R-:W-:-:S04]  /*18970*/  IMAD.X R2, RZ, RZ, ~R2, P1 ;  /* 0x000000ffff027224 */ /* 0x000fc800008e0e02 */
[----:B------:R-:W-:-:S04]  /*18980*/  IMAD R2, R2, UR6, RZ ;  /* 0x0000000602027c24 */ /* 0x000fc8000f8e02ff */
[----:B------:R-:W-:Y:S02]  /*18990*/  IMAD R5, R11, UR7, R2 ;  /* 0x000000070b057c24 */ /* 0x000fe4000f8e0202 */
[----:B------:R-:W-:-:S04]  /*189a0*/  IMAD.MOV.U32 R2, RZ, RZ, R14 ;  /* 0x000000ffff027224 */ /* 0x000fc800078e000e */
[----:B------:R-:W-:Y:S01]  /*189b0*/  IMAD.WIDE.U32 R2, R11, UR6, R2 ;  /* 0x000000060b027c25 */ /* 0x000fe2000f8e0002 */
[----:B------:R-:W-:Y:S02]  /*189c0*/  ULDC.64 UR6, c[0x0][0x640] ;  /* 0x0001900000067ab9 */ /* 0x000fe40000000a00 */
[----:B------:R-:W-:Y:S02]  /*189d0*/  ISETP.NE.U32.AND P1, PT, RZ, UR6, PT ;  /* 0x00000006ff007c0c */ /* 0x000fe4000bf25070 */
[----:B------:R-:W-:Y:S02]  /*189e0*/  IADD3 R3, R3, R5, RZ ;  /* 0x0000000503037210 */ /* 0x000fe40007ffe0ff */
[----:B------:R-:W-:Y:S02]  /*189f0*/  ISETP.NE.AND.EX P1, PT, RZ, UR7, PT, P1 ;  /* 0x00000007ff007c0c */ /* 0x000fe4000bf25310 */
[--C-:B------:R-:W-:Y:S02]  /*18a00*/  SHF.R.U64 R11, R2, UR5, R3.reuse ;  /* 0x00000005020b7c19 */ /* 0x100fe40008001203 */
[----:B------:R-:W-:Y:S01]  /*18a10*/  SHF.R.U32.HI R2, RZ, UR5, R3 ;  /* 0x00000005ff027c19 */ /* 0x000fe20008011603 */
[----:B------:R-:W-:-:S03]  /*18a20*/  ULDC UR5, c[0x0][0x608] ;  /* 0x0001820000057ab9 */ /* 0x000fc60000000800 */
[--C-:B------:R-:W-:Y:S02]  /*18a30*/  SHF.R.U64 R12, R11, UR5, R2.reuse ;  /* 0x000000050b0c7c19 */ /* 0x100fe40008001202 */
[----:B------:R-:W-:Y:S01]  /*18a40*/  SHF.R.U32.HI R3, RZ, UR5, R2 ;  /* 0x00000005ff037c19 */ /* 0x000fe20008011602 */
[----:B------:R-:W-:-:S03]  /*18a50*/  ULDC UR5, c[0x0][0x658] ;  /* 0x0001960000057ab9 */ /* 0x000fc60000000800 */
[--C-:B------:R-:W-:Y:S02]  /*18a60*/  SHF.R.U64 R13, R12, UR5, R3.reuse ;  /* 0x000000050c0d7c19 */ /* 0x100fe40008001203 */
[----:B------:R-:W-:-:S03]  /*18a70*/  SHF.R.U32.HI R15, RZ, UR5, R3 ;  /* 0x00000005ff0f7c19 */ /* 0x000fc60008011603 */
[----:B------:R-:W-:Y:S02]  /*18a80*/  IMAD.MOV.U32 R2, RZ, RZ, R13 ;  /* 0x000000ffff027224 */ /* 0x000fe400078e000d */
[----:B------:R-:W-:Y:S01]  /*18a90*/  IMAD.MOV.U32 R3, RZ, RZ, R15 ;  /* 0x000000ffff037224 */ /* 0x000fe200078e000f */
[----:B------:R-:W-:Y:S06]  /*18aa0*/  @!P1 BRA `(.L_x_551) ;  /* 0x0000000000289947 */ /* 0x000fec0003800000 */
[----:B------:R-:W-:Y:S02]  /*18ab0*/  ULDC UR5, c[0x0][0x64c] ;  /* 0x0001930000057ab9 */ /* 0x000fe40000000800 */
[----:B------:R-:W-:-:S05]  /*18ac0*/  IADD3 R3, P1, R13, UR5, RZ ;  /* 0x000000050d037c10 */ /* 0x000fca000ff3e0ff */
[----:B------:R-:W-:-:S04]  /*18ad0*/  IMAD.X R15, RZ, RZ, R15, P1 ;  /* 0x000000ffff0f7224 */ /* 0x000fc800008e060f */
[----:B------:R-:W-:-:S04]  /*18ae0*/  IMAD.WIDE.U32 R4, R15, UR6, RZ ;  /* 0x000000060f047c25 */ /* 0x000fc8000f8e00ff */
[----:B------:R-:W-:-:S04]  /*18af0*/  IMAD.WIDE.U32 R4, P1, R3, UR7, R4 ;  /* 0x0000000703047c25 */ /* 0x000fc8000f820004 */
[----:B------:R-:W-:-:S04]  /*18b00*/  IMAD.WIDE.U32 R2, R3, UR6, RZ ;  /* 0x0000000603027c25 */ /* 0x000fc8000f8e00ff */
[----:B------:R-:W-:Y:S01]  /*18b10*/  IMAD.MOV.U32 R2, RZ, RZ, R5 ;  /* 0x000000ffff027224 */ /* 0x000fe200078e0005 */
[----:B------:R-:W-:Y:S02]  /*18b20*/  IADD3 RZ, P2, R3, R4, RZ ;  /* 0x0000000403ff7210 */ /* 0x000fe40007f5e0ff */
[----:B------:R-:W-:-:S03]  /*18b30*/  IADD3.X R3, RZ, RZ, RZ, P1, !PT ;  /* 0x000000ffff037210 */ /* 0x000fc60000ffe4ff */
[----:B------:R-:W-:-:S08]  /*18b40*/  IMAD.WIDE.U32.X R2, R15, UR7, R2, P2 ;  /* 0x000000070f027c25 */ /* 0x000fd000090e0402 */
.L_x_551:
[----:B------:R-:W-:Y:S01]  /*18b50*/  ULDC UR5, c[0x0][0x648] ;  /* 0x0001920000057ab9 */ /* 0x000fe20000000800 */
[----:B------:R-:W-:Y:S01]  /*18b60*/  LOP3.LUT R12, R12, UR17, RZ, 0xc0, !PT ;  /* 0x000000110c0c7c12 */ /* 0x000fe2000f8ec0ff */
[----:B------:R-:W-:Y:S01]  /*18b70*/  UISETP.NE.AND UP0, UPT, UR39, URZ, UPT ;  /* 0x0000003f2700728c */ /* 0x000fe2000bf05270 */
[----:B------:R-:W-:Y:S01]  /*18b80*/  SHF.R.U64 R3, R2, UR5, R3 ;  /* 0x0000000502037c19 */ /* 0x000fe20008001203 */
[----:B------:R-:W-:-:S04]  /*18b90*/  ULDC UR5, c[0x0][0x638] ;  /* 0x00018e0000057ab9 */ /* 0x000fc80000000800 */
[----:B------:R-:W-:Y:S01]  /*18ba0*/  IMAD.MOV R2, RZ, RZ, -R3 ;  /* 0x000000ffff027224 */ /* 0x000fe200078e0a03 */
[----:B------:R-:W-:Y:S01]  /*18bb0*/  PLOP3.LUT P1, PT, PT, PT, UP0, 0x40, 0x0 ;  /* 0x000000000000781c */ /* 0x000fe20003f2e808 */
[----:B------:R-:W-:Y:S01]  /*18bc0*/  IMAD R5, R3, UR18, R12 ;  /* 0x0000001203057c24 */ /* 0x000fe2000f8e020c */
[----:B------:R-:W-:Y:S01]  /*18bd0*/  PLOP3.LUT P2, PT, PT, PT, UP0, 0x40, 0x0 ;  /* 0x000000000000781c */ /* 0x000fe20003f4e808 */
[----:B------:R-:W-:Y:S01]  /*18be0*/  IMAD R13, R2, UR5, R13 ;  /* 0x00000005020d7c24 */ /* 0x000fe2000f8e020d */
[----:B------:R-:W-:Y:S01]  /*18bf0*/  ULDC UR5, c[0x0][0x610] ;  /* 0x0001840000057ab9 */ /* 0x000fe20000000800 */
[----:B------:R-:W-:Y:S01]  /*18c00*/  LOP3.LUT R2, R11, UR4, RZ, 0xc0, !PT ;  /* 0x000000040b027c12 */ /* 0x000fe2000f8ec0ff */
[----:B------:R-:W-:Y:S01]  /*18c10*/  IMAD R8, R5, UR5, R8 ;  /* 0x0000000505087c24 */ /* 0x000fe2000f8e0208 */
[----:B------:R-:W-:Y:S01]  /*18c20*/  ULDC UR5, c[0x0][0x600] ;  /* 0x0001800000057ab9 */ /* 0x000fe20000000800 */
[----:B------:R-:W-:Y:S02]  /*18c30*/  IMAD.MOV.U32 R3, RZ, RZ, 0x1 ;  /* 0x00000001ff037424 */ /* 0x000fe400078e00ff */
[----:B------:R-:W-:-:S05]  /*18c40*/  IMAD R13, R13, UR5, R2 ;  /* 0x000000050d0d7c24 */ /* 0x000fca000f8e0202 */
[----:B------:R-:W-:Y:S02]  /*18c50*/  SEL R2, R13, R8, P1 ;  /* 0x000000080d027207 */ /* 0x000fe40000800000 */
[----:B------:R-:W-:-:S07]  /*18c60*/  SEL R5, R8, R13, P2 ;  /* 0x0000000d08057207 */ /* 0x000fce0001000000 */
.L_x_549:
[----:B------:R-:W-:Y:S05]  /*18c70*/  BSYNC B1 ;  /* 0x0000000000017941 */ /* 0x000fea0003800000 */
.L_x_548:
[----:B------:R-:W-:-:S13]  /*18c80*/  LOP3.LUT P1, RZ, R3, 0xff, RZ, 0xc0, !PT ;  /* 0x000000ff03ff7812 */ /* 0x000fda000782c0ff */
[----:B------:R-:W-:Y:S05]  /*18c90*/  @P1 BRA `(.L_x_552) ;  /* 0xfffffff4001c1947 */ /* 0x000fea000383ffff */
[----:B------:R-:W-:Y:S05]  /*18ca0*/  BSYNC B0 ;  /* 0x0000000000007941 */ /* 0x000fea0003800000 */
.L_x_540:
[----:B------:R-:W-:-:S03]  /*18cb0*/  UMOV UR5, 0xffffffff ;  /* 0xffffffff00057882 */ /* 0x000fc60000000000 */
[----:B------:R-:W-:Y:S05]  /*18cc0*/  BRA.DIV UR5, `(.L_x_553) ;  /* 0x0000000205d47947 */ /* 0x000fea000b800000 */
[----:B------:R-:W-:-:S13]  /*18cd0*/  ELECT P6, URZ, PT ;  /* 0x00000000003f782f */ /* 0x000fda00038c0000 */
.L_x_565:
[----:B------:R-:W-:Y:S04]  /*18ce0*/  BSSY B0, `(.L_x_554) ;  /* 0x000001a000007945 */ /* 0x000fe80003800000 */
[----:B------:R-:W-:Y:S05]  /*18cf0*/  @!P6 BRA `(.L_x_555) ;  /* 0x000000000060e947 */ /* 0x000fea0003800000 */
[----:B------:R-:W-:-:S04]  /*18d00*/  ULOP3.LUT UR5, UR38, 0x2, URZ, 0xfc, !UPT ;  /* 0x0000000226057892 */ /* 0x000fc8000f8efc3f */
[----:B------:R-:W-:-:S06]  /*18d10*/  UISETP.NE.AND UP0, UPT, UR5, 0x3, UPT ;  /* 0x000000030500788c */ /* 0x000fcc000bf05270 */
[----:B------:R-:W-:-:S13]  /*18d20*/  PLOP3.LUT P0, PT, PT, PT, UP0, 0x80, 0x0 ;  /* 0x000000000000781c */ /* 0x000fda0003f0f008 */
[----:B------:R-:W-:Y:S05]  /*18d30*/  @!P0 BRA `(.L_x_556) ;  /* 0x0000000000048947 */ /* 0x000fea0003800000 */
[----:B------:R-:W-:Y:S01]  /*18d40*/  BPT.TRAP 0x1 ;  /* 0x000000040000795c */ /* 0x000fe20000300000 */
.L_x_556:
[----:B------:R-:W0:Y:S01]  /*18d50*/  S2R R3, SR_CgaCtaId ;  /* 0x0000000000037919 */ /* 0x000e220000008800 */
[----:B------:R-:W-:-:S04]  /*18d60*/  MOV R0, 0x400 ;  /* 0x0000040000007802 */ /* 0x000fc80000000f00 */
[----:B0-----:R-:W-:Y:S02]  /*18d70*/  LEA R3, R3, R0, 0x18 ;  /* 0x0000000003037211 */ /* 0x001fe400078ec0ff */
[----:B------:R-:W-:Y:S02]  /*18d80*/  SHF.L.U32 R0, R7, 0x1f, RZ ;  /* 0x0000001f07007819 */ /* 0x000fe400000006ff */
[----:B------:R-:W-:-:S05]  /*18d90*/  IADD3 R3, R3, 0x10, RZ ;  /* 0x0000001003037810 */ /* 0x000fca0007ffe0ff */
[----:B------:R-:W-:-:S04]  /*18da0*/  IMAD R5, R6, 0x8, R3 ;  /* 0x0000000806057824 */ /* 0x000fc800078e0203 */
[----:B------:R-:W0:Y:S02]  /*18db0*/  SYNCS.PHASECHK.TRANS64.TRYWAIT P0, [R5+URZ], R0 ;  /* 0x00000000050075a7 */ /* 0x000e24000800017f */
[----:B0-----:R-:W-:Y:S05]  /*18dc0*/  @!P0 BRA `(.L_x_557) ;  /* 0x0000000000b48947 */ /* 0x001fea0003800000 */
.L_x_566:
[----:B------:R-:W-:-:S05]  /*18dd0*/  VIADD R6, R6, 0x1 ;  /* 0x0000000106067836 */ /* 0x000fca0000000000 */
[----:B------:R-:W-:-:S04]  /*18de0*/  ISETP.NE.AND P0, PT, R6, 0x2, PT ;  /* 0x000000020600780c */ /* 0x000fc80003f05270 */
[----:B0-----:R-:W-:Y:S02]  /*18df0*/  SEL R0, RZ, 0x1, P0 ;  /* 0x00000001ff007807 */ /* 0x001fe40000000000 */
[----:B------:R-:W-:Y:S02]  /*18e00*/  SEL R6, R6, RZ, P0 ;  /* 0x000000ff06067207 */ /* 0x000fe40000000000 */
[----:B------:R-:W-:-:S03]  /*18e10*/  LOP3.LUT R0, R7, R0, RZ, 0x3c, !PT ;  /* 0x0000000007007212 */ /* 0x000fc600078e3cff */
[----:B------:R-:W-:Y:S01]  /*18e20*/  IMAD R3, R6, 0x8, R3 ;  /* 0x0000000806037824 */ /* 0x000fe200078e0203 */
[----:B------:R-:W-:-:S07]  /*18e30*/  SHF.L.U32 R0, R0, 0x1f, RZ ;  /* 0x0000001f00007819 */ /* 0x000fce00000006ff */
.L_x_558:
[----:B0-----:R0:W1:Y:S02]  /*18e40*/  SYNCS.PHASECHK.TRANS64.TRYWAIT P0, [R3+URZ], R0 ;  /* 0x00000000030075a7 */ /* 0x001064000800017f */
[----:B-1----:R-:W-:Y:S05]  /*18e50*/  @!P0 NANOSLEEP.SYNCS 0x989680 ;  /* 0x009896800000895d */ /* 0x002fea0003900000 */
[----:B------:R-:W1:Y:S02]  /*18e60*/  @!P0 SYNCS.PHASECHK.TRANS64 P0, [R3+URZ], R0 ;  /* 0x00000000030085a7 */ /* 0x000e64000800007f */
[----:B-1----:R-:W-:Y:S05]  /*18e70*/  @!P0 BRA `(.L_x_558) ;  /* 0xfffffffc00f08947 */ /* 0x002fea000383ffff */
.L_x_555:
[----:B------:R-:W-:Y:S05]  /*18e80*/  BSYNC B0 ;  /* 0x0000000000007941 */ /* 0x000fea0003800000 */
.L_x_554:
[----:B------:R-:W-:Y:S05]  /*18e90*/  EXIT ;  /* 0x000000000000794d */ /* 0x000fea0003800000 */
.L_x_17:
[----:B-1----:R1:W4:Y:S02]  /*18ea0*/  SYNCS.PHASECHK.TRANS64.TRYWAIT P1, [R3+URZ], R0 ;  /* 0x00000000030075a7 */ /* 0x002324000802017f */
[----:B----4-:R-:W-:Y:S05]  /*18eb0*/  @!P1 NANOSLEEP.SYNCS 0x989680 ;  /* 0x009896800000995d */ /* 0x010fea0003900000 */
[----:B------:R-:W4:Y:S02]  /*18ec0*/  @!P1 SYNCS.PHASECHK.TRANS64 P1, [R3+URZ], R0 ;  /* 0x00000000030095a7 */ /* 0x000f24000802007f */
[----:B----4-:R-:W-:Y:S05]  /*18ed0*/  @!P1 BRA `(.L_x_17) ;  /* 0xfffffffc00f09947 */ /* 0x010fea000383ffff */
[----:B------:R-:W-:Y:S05]  /*18ee0*/  BRA `(.L_x_16) ;  /* 0xfffffe84003c7947 */ /* 0x000fea000383ffff */
.L_x_22:
[----:B-1----:R-:W-:-:S04]  /*18ef0*/  MOV R5, UR9 ;  /* 0x0000000900057c02 */ /* 0x002fc80008000f00 */
[----:B------:R1:W2:Y:S03]  /*18f00*/  SYNCS.PHASECHK.TRANS64.TRYWAIT P1, [R5+URZ], R4 ;  /* 0x00000004050075a7 */ /* 0x0002a6000802017f */
[----:B--2---:R-:W-:Y:S05]  /*18f10*/  @!P1 NANOSLEEP.SYNCS 0x989680 ;  /* 0x009896800000995d */ /* 0x004fea0003900000 */
[----:B------:R-:W2:Y:S02]  /*18f20*/  @!P1 SYNCS.PHASECHK.TRANS64 P1, [R5+URZ], R4 ;  /* 0x00000004050095a7 */ /* 0x000ea4000802007f */
[----:B--2---:R-:W-:Y:S05]  /*18f30*/  @!P1 BRA `(.L_x_22) ;  /* 0xfffffffc00ec9947 */ /* 0x004fea000383ffff */
[----:B------:R-:W-:Y:S05]  /*18f40*/  BRA `(.L_x_21) ;  /* 0xfffffea800f47947 */ /* 0x000fea000383ffff */
.L_x_541:
[----:B------:R-:W-:Y:S01]  /*18f50*/  BSSY B1, `(.L_x_559) ;  /* 0x0000006000017945 */ /* 0x000fe20003800000 */
[----:B------:R-:W-:-:S07]  /*18f60*/  IMAD.MOV.U32 R15, RZ, RZ, -0x1 ;  /* 0xffffffffff0f7424 */ /* 0x000fce00078e00ff */
[----:B------:R-:W-:Y:S05]  /*18f70*/  WARPSYNC.COLLECTIVE R15, `(.L_x_560) ;  /* 0x000000000f0c7348 */ /* 0x000fea0003c00000 */
[----:B------:R-:W-:Y:S02]  /*18f80*/  ELECT P6, UR62, PT ;  /* 0x00000000003e782f */ /* 0x000fe400038c0000 */
[----:B------:R-:W-:Y:S01]  /*18f90*/  MOV R14, UR62 ;  /* 0x0000003e000e7c02 */ /* 0x000fe20008000f00 */
[----:B------:R-:W-:Y:S10]  /*18fa0*/  ENDCOLLECTIVE ;  /* 0x000000000000791b */ /* 0x000ff40003800000 */
.L_x_560:
[----:B------:R-:W-:Y:S05]  /*18fb0*/  BSYNC B1 ;  /* 0x0000000000017941 */ /* 0x000fea0003800000 */
.L_x_559:
[----:B------:R-:W-:Y:S05]  /*18fc0*/  BRA `(.L_x_561) ;  /* 0xfffffff0005c7947 */ /* 0x000fea000383ffff */
.L_x_544:
[----:B-1----:R1:W2:Y:S02]  /*18fd0*/  SYNCS.PHASECHK.TRANS64.TRYWAIT P1, [R14+URZ+0x10], R11 ;  /* 0x0000100b0e0075a7 */ /* 0x0022a4000802017f */
[----:B--2---:R-:W-:Y:S05]  /*18fe0*/  @!P1 NANOSLEEP.SYNCS 0x989680 ;  /* 0x009896800000995d */ /* 0x004fea0003900000 */
[----:B------:R-:W2:Y:S02]  /*18ff0*/  @!P1 SYNCS.PHASECHK.TRANS64 P1, [R14+URZ+0x10], R11 ;  /* 0x0000100b0e0095a7 */ /* 0x000ea4000802007f */
[----:B--2---:R-:W-:Y:S05]  /*19000*/  @!P1 BRA `(.L_x_544) ;  /* 0xfffffffc00f09947 */ /* 0x004fea000383ffff */
[----:B------:R-:W-:Y:S05]  /*19010*/  BRA `(.L_x_562) ;  /* 0xfffffff000907947 */ /* 0x000fea000383ffff */
.L_x_553:
[----:B------:R-:W-:Y:S01]  /*19020*/  BSSY B0, `(.L_x_563) ;  /* 0x0000006000007945 */ /* 0x000fe20003800000 */
[----:B------:R-:W-:-:S07]  /*19030*/  IMAD.MOV.U32 R15, RZ, RZ, -0x1 ;  /* 0xffffffffff0f7424 */ /* 0x000fce00078e00ff */
[----:B------:R-:W-:Y:S05]  /*19040*/  WARPSYNC.COLLECTIVE R15, `(.L_x_564) ;  /* 0x000000000f0c7348 */ /* 0x000fea0003c00000 */
[----:B------:R-:W-:Y:S02]  /*19050*/  ELECT P6, UR62, PT ;  /* 0x00000000003e782f */ /* 0x000fe400038c0000 */
[----:B------:R-:W-:Y:S01]  /*19060*/  MOV R14, UR62 ;  /* 0x0000003e000e7c02 */ /* 0x000fe20008000f00 */
[----:B------:R-:W-:Y:S10]  /*19070*/  ENDCOLLECTIVE ;  /* 0x000000000000791b */ /* 0x000ff40003800000 */
.L_x_564:
[----:B------:R-:W-:Y:S05]  /*19080*/  BSYNC B0 ;  /* 0x0000000000007941 */ /* 0x000fea0003800000 */
.L_x_563:
[----:B------:R-:W-:Y:S05]  /*19090*/  BRA `(.L_x_565) ;  /* 0xfffffffc00107947 */ /* 0x000fea000383ffff */
.L_x_557:
[----:B0-----:R0:W1:Y:S02]  /*190a0*/  SYNCS.PHASECHK.TRANS64.TRYWAIT P0, [R5+URZ], R0 ;  /* 0x00000000050075a7 */ /* 0x001064000800017f */
[----:B-1----:R-:W-:Y:S05]  /*190b0*/  @!P0 NANOSLEEP.SYNCS 0x989680 ;  /* 0x009896800000895d */ /* 0x002fea0003900000 */
[----:B------:R-:W1:Y:S02]  /*190c0*/  @!P0 SYNCS.PHASECHK.TRANS64 P0, [R5+URZ], R0 ;  /* 0x00000000050085a7 */ /* 0x000e64000800007f */
[----:B-1----:R-:W-:Y:S05]  /*190d0*/  @!P0 BRA `(.L_x_557) ;  /* 0xfffffffc00f08947 */ /* 0x002fea000383ffff */
[----:B------:R-:W-:Y:S05]  /*190e0*/  BRA `(.L_x_566) ;  /* 0xfffffffc00387947 */ /* 0x000fea000383ffff */
.L_x_567:
[----:B------:R-:W-:-:S00]  /*190f0*/  BRA `(.L_x_567) ;  /* 0xfffffffc00fc7947 */ /* 0x000fc0000383ffff */
[----:B------:R-:W-:-:S00]  /*19100*/  NOP ;  /* 0x0000000000007918 */ /* 0x000fc00000000000 */
[----:B------:R-:W-:-:S00]  /*19110*/  NOP ;  /* 0x0000000000007918 */ /* 0x000fc00000000000 */
[----:B------:R-:W-:-:S00]  /*19120*/  NOP ;  /* 0x0000000000007918 */ /* 0x000fc00000000000 */
[----:B------:R-:W-:-:S00]  /*19130*/  NOP ;  /* 0x0000000000007918 */ /* 0x000fc00000000000 */
[----:B------:R-:W-:-:S00]  /*19140*/  NOP ;  /* 0x0000000000007918 */ /* 0x000fc00000000000 */
[----:B------:R-:W-:-:S00]  /*19150*/  NOP ;  /* 0x0000000000007918 */ /* 0x000fc00000000000 */
[----:B------:R-:W-:-:S00]  /*19160*/  NOP ;  /* 0x0000000000007918 */ /* 0x000fc00000000000 */
[----:B------:R-:W-:-:S00]  /*19170*/  NOP ;  /* 0x0000000000007918 */ /* 0x000fc00000000000 */
.L_x_568:


//--------------------- .nv.global.init           --------------------------
	.section	.nv.global.init,"aw",@progbits
.nv.global.init:
	.type		$str$22,@object
	.size		$str$22,($str$23 - $str$22)
$str$22:
        /*0000*/ 	.byte	0x6b, 0x5f, 0x74, 0x69, 0x6c, 0x65, 0x5f, 0x63, 0x6f, 0x75, 0x6e, 0x74, 0x20, 0x3e, 0x3d, 0x20
        /*0010*/ 	.byte	0x31, 0x00
	.type		$str$23,@object
	.size		$str$23,(__unnamed_1 - $str$23)
$str$23:
        /*0012*/ 	.byte	0x2f, 0x74, 0x6d, 0x70, 0x2f, 0x63, 0x75, 0x74, 0x6c, 0x61, 0x73, 0x73, 0x5f, 0x73, 0x77, 0x65
        /*0022*/ 	.byte	0x65, 0x70, 0x5f, 0x73, 0x72, 0x63, 0x2f, 0x69, 0x6e, 0x63, 0x6c, 0x75, 0x64, 0x65, 0x2f, 0x63
        /*0032*/ 	.byte	0x75, 0x74, 0x6c, 0x61, 0x73, 0x73, 0x2f, 0x67, 0x65, 0x6d, 0x6d, 0x2f, 0x63, 0x6f, 0x6c, 0x6c
        /*0042*/ 	.byte	0x65, 0x63, 0x74, 0x69, 0x76, 0x65, 0x2f, 0x73, 0x6d, 0x39, 0x30, 0x5f, 0x6d, 0x6d, 0x61, 0x5f
        /*0052*/ 	.byte	0x74, 0x6d, 0x61, 0x5f, 0x67, 0x6d, 0x6d, 0x61, 0x5f, 0x73, 0x73, 0x5f, 0x77, 0x61, 0x72, 0x70
        /*0062*/ 	.byte	0x73, 0x70, 0x65, 0x63, 0x69, 0x61, 0x6c, 0x69, 0x7a, 0x65, 0x64, 0x2e, 0x68, 0x70, 0x70, 0x00
	.type		__unnamed_1,@object
	.size		__unnamed_1,(.L_0 - __unnamed_1)
__unnamed_1:
        /* <DEDUP_REMOVED lines=181> */
        /*0bc2*/ 	.byte	0x6e, 0x74, 0x69, 0x74, 0x79, 0x5d, 0x00
.L_0:


//--------------------- .nv.shared._ZN7cutlass13device_kernelINS_4gemm6kernel13GemmUniversalIN4cute5tupleIJiiiiEEENS1_10collective13CollectiveMmaINS1_34MainloopSm90TmaGmmaWarpSpecializedILi2ENS5_IJNS4_1CILi1EEESB_SB_EEENS1_35KernelTmaWarpSpecializedCooperativeEEENS5_IJNSA_ILi512EEENSA_ILi128EEENSA_ILi64EEEEEENS_10bfloat16_tENS5_IJlSB_lEEESJ_SK_NS4_8TiledMMAINS4_8MMA_AtomIJNS4_4SM904GMMA28MMA_64x128x16_F32BF16BF16_SSILNSO_5MajorE0ELSQ_0ELNSO_7ScaleInE1ELSR_1EEEEEENS4_6LayoutINS5_IJNSA_ILi2EEESB_SB_EEENS5_IJSB_NSA_ILi0EEESX_EEEEENS5_IJNS4_10UnderscoreES10_S10_EEEEENS4_13SM90_TMA_LOADENS4_14ComposedLayoutINS4_7SwizzleILi3ELi4ELi3EEENS4_18smem_ptr_flag_bitsILi16EEENSU_INS5_IJNSA_ILi8EEESH_EEENS5_IJSH_SB_EEEEEEEvNS4_8identityES13_S1D_vS1E_EENS_8epilogue10collective6detail29Sm90TmaWarpSpecializedAdapterINS1H_15DefaultEpilogueISJ_SK_SK_NS1G_6thread17LinearCombinationISJ_Li1EffLNS1L_9ScaleType4KindE0ELNS_15FloatRoundStyleE2ESJ_EENS1_15EpilogueDefaultEEEEEvvEEEEvNT_6ParamsE --------------------------
	.section	.nv.shared._ZN7cutlass13device_kernelINS_4gemm6kernel13GemmUniversalIN4cute5tupleIJiiiiEEENS1_10collective13CollectiveMmaINS1_34MainloopSm90TmaGmmaWarpSpecializedILi2ENS5_IJNS4_1CILi1EEESB_SB_EEENS1_35KernelTmaWarpSpecializedCooperativeEEENS5_IJNSA_ILi512EEENSA_ILi128EEENSA_ILi64EEEEEENS_10bfloat16_tENS5_IJlSB_lEEESJ_SK_NS4_8TiledMMAINS4_8MMA_AtomIJNS4_4SM904GMMA28MMA_64x128x16_F32BF16BF16_SSILNSO_5MajorE0ELSQ_0ELNSO_7ScaleInE1ELSR_1EEEEEENS4_6LayoutINS5_IJNSA_ILi2EEESB_SB_EEENS5_IJSB_NSA_ILi0EEESX_EEEEENS5_IJNS4_10UnderscoreES10_S10_EEEEENS4_13SM90_TMA_LOADENS4_14ComposedLayoutINS4_7SwizzleILi3ELi4ELi3EEENS4_18smem_ptr_flag_bitsILi16EEENSU_INS5_IJNSA_ILi8EEESH_EEENS5_IJSH_SB_EEEEEEEvNS4_8identityES13_S1D_vS1E_EENS_8epilogue10collective6detail29Sm90TmaWarpSpecializedAdapterINS1H_15DefaultEpilogueISJ_SK_SK_NS1G_6thread17LinearCombinationISJ_Li1EffLNS1L_9ScaleType4KindE0ELNS_15FloatRoundStyleE2ESJ_EENS1_15EpilogueDefaultEEEEEvvEEEEvNT_6ParamsE,"aw",@nobits
	.sectionflags	@""
	.align	16
	.zero		1024


//--------------------- .nv.shared.reserved.0     --------------------------
	.section	.nv.shared.reserved.0,"aw",@nobits
	.weak		__nv_reservedSMEM_offset_0_alias
	.size		__nv_reservedSMEM_offset_0_alias, 0, 0
	.other		__nv_reservedSMEM_offset_0_alias,@"STO_CUDA_RESERVED_SHARED STV_DEFAULT"
__nv_reservedSMEM_offset_0_alias:
	.zero		0


//--------------------- .nv.global                --------------------------
	.section	.nv.global,"aw",@nobits
.nv.global:
	.type		_ZN39_INTERNAL_56c8cd5f_4_k_cu_12204f15_37364cute1_E,@object
	.size		_ZN39_INTERNAL_56c8cd5f_4_k_cu_12204f15_37364cute1_E,(_ZN39_INTERNAL_56c8cd5f_4_k_cu_12204f15_37364cuda3std3__45__cpo6cbeginE - _ZN39_INTERNAL_56c8cd5f_4_k_cu_12204f15_37364cute1_E)
_ZN39_INTERNAL_56c8cd5f_4_k_cu_12204f15_37364cute1_E:
	.zero		1
	.type		_ZN39_INTERNAL_56c8cd5f_4_k_cu_12204f15_37364cuda3std3__45__cpo6cbeginE,@object
	.size		_ZN39_INTERNAL_56c8cd5f_4_k_cu_12204f15_37364cuda3std3__45__cpo6cbeginE,(_ZN39_INTERNAL_56c8cd5f_4_k_cu_12204f15_37364cuda3std3__48in_placeE - _ZN39_INTERNAL_56c8cd5f_4_k_cu_12204f15_37364cuda3std3__45__cpo6cbeginE)
_ZN39_INTERNAL_56c8cd5f_4_k_cu_12204f15_37364cuda3std3__45__cpo6cbeginE:
	.zero		1
	.type		_ZN39_INTERNAL_56c8cd5f_4_k_cu_12204f15_37364cuda3std3__48in_placeE,@object
	.size		_ZN39_INTERNAL_56c8cd5f_4_k_cu_12204f15_37364cuda3std3__48in_placeE,(_ZN39_INTERNAL_56c8cd5f_4_k_cu_12204f15_37364cuda3std6ranges3__45__cpo9iter_moveE - _ZN39_INTERNAL_56c8cd5f_4_k_cu_12204f15_37364cuda3std3__48in_placeE)
_ZN39_INTERNAL_56c8cd5f_4_k_cu_12204f15_37364cuda3std3__48in_placeE:
	.zero		1
	.type		_ZN39_INTERNAL_56c8cd5f_4_k_cu_12204f15_37364cuda3std6ranges3__45__cpo9iter_moveE,@object
	.size		_ZN39_INTERNAL_56c8cd5f_4_k_cu_12204f15_37364cuda3std6ranges3__45__cpo9iter_moveE,(_ZN39_INTERNAL_56c8cd5f_4_k_cu_12204f15_37364cuda3std3__45__cpo5beginE - _ZN39_INTERNAL_56c8cd5f_4_k_cu_12204f15_37364cuda3std6ranges3__45__cpo9iter_moveE)
_ZN39_INTERNAL_56c8cd5f_4_k_cu_12204f15_37364cuda3std6ranges3__45__cpo9iter_moveE:
	.zero		1
	.type		_ZN39_INTERNAL_56c8cd5f_4_k_cu_12204f15_37364cuda3std3__45__cpo5beginE,@object
	.size		_ZN39_INTERNAL_56c8cd5f_4_k_cu_12204f15_37364cuda3std3__45__cpo5beginE,(_ZN39_INTERNAL_56c8cd5f_4_k_cu_12204f15_37364cuda3std3__441_GLOBAL__N__56c8cd5f_4_k_cu_12204f15_37366ignoreE - _ZN39_INTERNAL_56c8cd5f_4_k_cu_12204f15_37364cuda3std3__45__cpo5beginE)
_ZN39_INTERNAL_56c8cd5f_4_k_cu_12204f15_37364cuda3std3__45__cpo5beginE:
	.zero		1
	.type		_ZN39_INTERNAL_56c8cd5f_4_k_cu_12204f15_37364cuda3std3__441_GLOBAL__N__56c8cd5f_4_k_cu_12204f15_37366ignoreE,@object
	.size		_ZN39_INTERNAL_56c8cd5f_4_k_cu_12204f15_37364cuda3std3__441_GLOBAL__N__56c8cd5f_4_k_cu_12204f15_37366ignoreE,(_ZN39_INTERNAL_56c8cd5f_4_k_cu_12204f15_37364cute7productE - _ZN39_INTERNAL_56c8cd5f_4_k_cu_12204f15_37364cuda3std3__441_GLOBAL__N__56c8cd5f_4_k_cu_12204f15_37366ignoreE)
_ZN39_INTERNAL_56c8cd5f_4_k_cu_12204f15_37364cuda3std3__441_GLOBAL__N__56c8cd5f_4_k_cu_12204f15_37366ignoreE:
	.zero		1
	.type		_ZN39_INTERNAL_56c8cd5f_4_k_cu_12204f15_37364cute7productE,@object
	.size		_ZN39_INTERNAL_56c8cd5f_4_k_cu_12204f15_37364cute7productE,(_ZN39_INTERNAL_56c8cd5f_4_k_cu_12204f15_37364cuda3std3__45__cpo3endE - _ZN39_INTERNAL_56c8cd5f_4_k_cu_12204f15_37364cute7productE)
_ZN39_INTERNAL_56c8cd5f_4_k_cu_12204f15_37364cute7productE:
	.zero		1
	.type		_ZN39_INTERNAL_56c8cd5f_4_k_cu_12204f15_37364cuda3std3__45__cpo3endE,@object
	.size		_ZN39_INTERNAL_56c8cd5f_4_k_cu_12204f15_37364cuda3std3__45__cpo3endE,(_ZN39_INTERNAL_56c8cd5f_4_k_cu_12204f15_37364cuda3std3__419piecewise_constructE - _ZN39_INTERNAL_56c8cd5f_4_k_cu_12204f15_37364cuda3std3__45__cpo3endE)
_ZN39_INTERNAL_56c8cd5f_4_k_cu_12204f15_37364cuda3std3__45__cpo3endE:
	.zero		1
	.type		_ZN39_INTERNAL_56c8cd5f_4_k_cu_12204f15_37364cuda3std3__419piecewise_constructE,@object
	.size		_ZN39_INTERNAL_56c8cd5f_4_k_cu_12204f15_37364cuda3std3__419piecewise_constructE,(_ZN39_INTERNAL_56c8cd5f_4_k_cu_12204f15_37364cuda3std3__45__cpo4cendE - _ZN39_INTERNAL_56c8cd5f_4_k_cu_12204f15_37364cuda3std3__419piecewise_constructE)
_ZN39_INTERNAL_56c8cd5f_4_k_cu_12204f15_37364cuda3std3__419piecewise_constructE:
	.zero		1
	.type		_ZN39_INTERNAL_56c8cd5f_4_k_cu_12204f15_37364cuda3std3__45__cpo4cendE,@object
	.size		_ZN39_INTERNAL_56c8cd5f_4_k_cu_12204f15_37364cuda3std3__45__cpo4cendE,(_ZN39_INTERNAL_56c8cd5f_4_k_cu_12204f15_37364cuda3std6ranges3__45__cpo4swapE - _ZN39_INTERNAL_56c8cd5f_4_k_cu_12204f15_37364cuda3std3__45__cpo4cendE)
_ZN39_INTERNAL_56c8cd5f_4_k_cu_12204f15_37364cuda3std3__45__cpo4cendE:
	.zero		1
	.type		_ZN39_INTERNAL_56c8cd5f_4_k_cu_12204f15_37364cuda3std6ranges3__45__cpo4swapE,@object
	.size		_ZN39_INTERNAL_56c8cd5f_4_k_cu_12204f15_37364cuda3std6ranges3__45__cpo4swapE,(.L_8 - _ZN39_INTERNAL_56c8cd5f_4_k_cu_12204f15_37364cuda3std6ranges3__45__cpo4swapE)
_ZN39_INTERNAL_56c8cd5f_4_k_cu_12204f15_37364cuda3std6ranges3__45__cpo4swapE:
	.zero		1
.L_8:


//--------------------- .nv.constant0._ZN7cutlass13device_kernelINS_4gemm6kernel13GemmUniversalIN4cute5tupleIJiiiiEEENS1_10collective13CollectiveMmaINS1_34MainloopSm90TmaGmmaWarpSpecializedILi2ENS5_IJNS4_1CILi1EEESB_SB_EEENS1_35KernelTmaWarpSpecializedCooperativeEEENS5_IJNSA_ILi512EEENSA_ILi128EEENSA_ILi64EEEEEENS_10bfloat16_tENS5_IJlSB_lEEESJ_SK_NS4_8TiledMMAINS4_8MMA_AtomIJNS4_4SM904GMMA28MMA_64x128x16_F32BF16BF16_SSILNSO_5MajorE0ELSQ_0ELNSO_7ScaleInE1ELSR_1EEEEEENS4_6LayoutINS5_IJNSA_ILi2EEESB_SB_EEENS5_IJSB_NSA_ILi0EEESX_EEEEENS5_IJNS4_10UnderscoreES10_S10_EEEEENS4_13SM90_TMA_LOADENS4_14ComposedLayoutINS4_7SwizzleILi3ELi4ELi3EEENS4_18smem_ptr_flag_bitsILi16EEENSU_INS5_IJNSA_ILi8EEESH_EEENS5_IJSH_SB_EEEEEEEvNS4_8identityES13_S1D_vS1E_EENS_8epilogue10collective6detail29Sm90TmaWarpSpecializedAdapterINS1H_15DefaultEpilogueISJ_SK_SK_NS1G_6thread17LinearCombinationISJ_Li1EffLNS1L_9ScaleType4KindE0ELNS_15FloatRoundStyleE2ESJ_EENS1_15EpilogueDefaultEEEEEvvEEEEvNT_6ParamsE --------------------------
	.section	.nv.constant0._ZN7cutlass13device_kernelINS_4gemm6kernel13GemmUniversalIN4cute5tupleIJiiiiEEENS1_10collective13CollectiveMmaINS1_34MainloopSm90TmaGmmaWarpSpecializedILi2ENS5_IJNS4_1CILi1EEESB_SB_EEENS1_35KernelTmaWarpSpecializedCooperativeEEENS5_IJNSA_ILi512EEENSA_ILi128EEENSA_ILi64EEEEEENS_10bfloat16_tENS5_IJlSB_lEEESJ_SK_NS4_8TiledMMAINS4_8MMA_AtomIJNS4_4SM904GMMA28MMA_64x128x16_F32BF16BF16_SSILNSO_5MajorE0ELSQ_0ELNSO_7ScaleInE1ELSR_1EEEEEENS4_6LayoutINS5_IJNSA_ILi2EEESB_SB_EEENS5_IJSB_NSA_ILi0EEESX_EEEEENS5_IJNS4_10UnderscoreES10_S10_EEEEENS4_13SM90_TMA_LOADENS4_14ComposedLayoutINS4_7SwizzleILi3ELi4ELi3EEENS4_18smem_ptr_flag_bitsILi16EEENSU_INS5_IJNSA_ILi8EEESH_EEENS5_IJSH_SB_EEEEEEEvNS4_8identityES13_S1D_vS1E_EENS_8epilogue10collective6detail29Sm90TmaWarpSpecializedAdapterINS1H_15DefaultEpilogueISJ_SK_SK_NS1G_6thread17LinearCombinationISJ_Li1EffLNS1L_9ScaleType4KindE0ELNS_15FloatRoundStyleE2ESJ_EENS1_15EpilogueDefaultEEEEEvvEEEEvNT_6ParamsE,"a",@progbits
	.sectionflags	@""
	.align	4
.nv.constant0._ZN7cutlass13device_kernelINS_4gemm6kernel13GemmUniversalIN4cute5tupleIJiiiiEEENS1_10collective13CollectiveMmaINS1_34MainloopSm90TmaGmmaWarpSpecializedILi2ENS5_IJNS4_1CILi1EEESB_SB_EEENS1_35KernelTmaWarpSpecializedCooperativeEEENS5_IJNSA_ILi512EEENSA_ILi128EEENSA_ILi64EEEEEENS_10bfloat16_tENS5_IJlSB_lEEESJ_SK_NS4_8TiledMMAINS4_8MMA_AtomIJNS4_4SM904GMMA28MMA_64x128x16_F32BF16BF16_SSILNSO_5MajorE0ELSQ_0ELNSO_7ScaleInE1ELSR_1EEEEEENS4_6LayoutINS5_IJNSA_ILi2EEESB_SB_EEENS5_IJSB_NSA_ILi0EEESX_EEEEENS5_IJNS4_10UnderscoreES10_S10_EEEEENS4_13SM90_TMA_LOADENS4_14ComposedLayoutINS4_7SwizzleILi3ELi4ELi3EEENS4_18smem_ptr_flag_bitsILi16EEENSU_INS5_IJNSA_ILi8EEESH_EEENS5_IJSH_SB_EEEEEEEvNS4_8identityES13_S1D_vS1E_EENS_8epilogue10collective6detail29Sm90TmaWarpSpecializedAdapterINS1H_15DefaultEpilogueISJ_SK_SK_NS1G_6thread17LinearCombinationISJ_Li1EffLNS1L_9ScaleType4KindE0ELNS_15FloatRoundStyleE2ESJ_EENS1_15EpilogueDefaultEEEEEvvEEEEvNT_6ParamsE:
	.zero		1664


//--------------------- SYMBOLS --------------------------

	.type		.nv.reservedSmem.offset0,@object
	.size		.nv.reservedSmem.offset0,0x4
	.type		__assertfail,@function
